//
// Generated by NVIDIA NVVM Compiler
//
// Compiler Build ID: CL-36424714
// Cuda compilation tools, release 13.0, V13.0.88
// Based on NVVM 20.0.0
//

.version 9.0
.target sm_100
.address_size 64

	// .globl	_Z34batch_swap_rows_kernel_range_ib256ILi256ELi8EEvP6__halfiiiiPKiii
// _ZZ34batch_swap_rows_kernel_range_ib256ILi256ELi8EEvP6__halfiiiiPKiiiE6s_ipiv has been demoted
// _ZZ34batch_swap_rows_kernel_range_ib128ILi256ELi8EEvP6__halfiiiiPKiiiE6s_ipiv has been demoted
.extern .shared .align 16 .b8 s_ipiv[];

.visible .entry _Z34batch_swap_rows_kernel_range_ib256ILi256ELi8EEvP6__halfiiiiPKiii(
	.param .u64 .ptr .align 1 _Z34batch_swap_rows_kernel_range_ib256ILi256ELi8EEvP6__halfiiiiPKiii_param_0,
	.param .u32 _Z34batch_swap_rows_kernel_range_ib256ILi256ELi8EEvP6__halfiiiiPKiii_param_1,
	.param .u32 _Z34batch_swap_rows_kernel_range_ib256ILi256ELi8EEvP6__halfiiiiPKiii_param_2,
	.param .u32 _Z34batch_swap_rows_kernel_range_ib256ILi256ELi8EEvP6__halfiiiiPKiii_param_3,
	.param .u32 _Z34batch_swap_rows_kernel_range_ib256ILi256ELi8EEvP6__halfiiiiPKiii_param_4,
	.param .u64 .ptr .align 1 _Z34batch_swap_rows_kernel_range_ib256ILi256ELi8EEvP6__halfiiiiPKiii_param_5,
	.param .u32 _Z34batch_swap_rows_kernel_range_ib256ILi256ELi8EEvP6__halfiiiiPKiii_param_6,
	.param .u32 _Z34batch_swap_rows_kernel_range_ib256ILi256ELi8EEvP6__halfiiiiPKiii_param_7
)
{
	.reg .pred 	%p<22>;
	.reg .b16 	%rs<17>;
	.reg .b32 	%r<57>;
	.reg .b64 	%rd<44>;
	// demoted variable
	.shared .align 4 .b8 _ZZ34batch_swap_rows_kernel_range_ib256ILi256ELi8EEvP6__halfiiiiPKiiiE6s_ipiv[1024];
	ld.param.u64 	%rd13, [_Z34batch_swap_rows_kernel_range_ib256ILi256ELi8EEvP6__halfiiiiPKiii_param_0];
	ld.param.u32 	%r14, [_Z34batch_swap_rows_kernel_range_ib256ILi256ELi8EEvP6__halfiiiiPKiii_param_1];
	ld.param.u32 	%r15, [_Z34batch_swap_rows_kernel_range_ib256ILi256ELi8EEvP6__halfiiiiPKiii_param_2];
	ld.param.u32 	%r16, [_Z34batch_swap_rows_kernel_range_ib256ILi256ELi8EEvP6__halfiiiiPKiii_param_3];
	ld.param.u32 	%r17, [_Z34batch_swap_rows_kernel_range_ib256ILi256ELi8EEvP6__halfiiiiPKiii_param_4];
	ld.param.u64 	%rd12, [_Z34batch_swap_rows_kernel_range_ib256ILi256ELi8EEvP6__halfiiiiPKiii_param_5];
	ld.param.u32 	%r18, [_Z34batch_swap_rows_kernel_range_ib256ILi256ELi8EEvP6__halfiiiiPKiii_param_6];
	ld.param.u32 	%r19, [_Z34batch_swap_rows_kernel_range_ib256ILi256ELi8EEvP6__halfiiiiPKiii_param_7];
	cvta.to.global.u64 	%rd1, %rd13;
	mov.u32 	%r1, %tid.x;
	setp.gt.u32 	%p1, %r1, 255;
	@%p1 bra 	$L__BB0_2;
	cvta.to.global.u64 	%rd14, %rd12;
	add.s32 	%r20, %r1, %r17;
	mul.wide.s32 	%rd15, %r20, 4;
	add.s64 	%rd16, %rd14, %rd15;
	ld.global.nc.u32 	%r21, [%rd16];
	add.s32 	%r22, %r21, -1;
	shl.b32 	%r23, %r1, 2;
	mov.u32 	%r24, _ZZ34batch_swap_rows_kernel_range_ib256ILi256ELi8EEvP6__halfiiiiPKiiiE6s_ipiv;
	add.s32 	%r25, %r24, %r23;
	st.shared.u32 	[%r25], %r22;
$L__BB0_2:
	bar.sync 	0;
	mov.u32 	%r26, %ctaid.x;
	shl.b32 	%r27, %r26, 8;
	add.s32 	%r28, %r27, %r1;
	add.s32 	%r2, %r28, %r18;
	setp.ge.s32 	%p2, %r2, %r19;
	setp.ge.u32 	%p3, %r2, %r15;
	or.pred  	%p4, %p2, %p3;
	@%p4 bra 	$L__BB0_29;
	mul.wide.s32 	%rd2, %r2, %r16;
	mov.b32 	%r56, 0;
	mov.u32 	%r31, _ZZ34batch_swap_rows_kernel_range_ib256ILi256ELi8EEvP6__halfiiiiPKiiiE6s_ipiv;
$L__BB0_4:
	mov.u32 	%r3, %r56;
	add.s32 	%r4, %r3, %r17;
	shl.b32 	%r30, %r3, 2;
	add.s32 	%r5, %r31, %r30;
	ld.shared.u32 	%r32, [%r5];
	cvt.s64.s32 	%rd3, %r32;
	setp.eq.s32 	%p5, %r4, %r32;
	cvt.s64.s32 	%rd17, %r4;
	add.s64 	%rd18, %rd2, %rd17;
	shl.b64 	%rd19, %rd18, 1;
	add.s64 	%rd4, %rd1, %rd19;
	@%p5 bra 	$L__BB0_7;
	cvt.u32.u64 	%r33, %rd3;
	max.u32 	%r34, %r4, %r33;
	setp.ge.u32 	%p6, %r34, %r14;
	@%p6 bra 	$L__BB0_7;
	add.s64 	%rd20, %rd2, %rd3;
	ld.global.u16 	%rs1, [%rd4];
	shl.b64 	%rd21, %rd20, 1;
	add.s64 	%rd22, %rd1, %rd21;
	ld.global.u16 	%rs2, [%rd22];
	st.global.u16 	[%rd4], %rs2;
	st.global.u16 	[%rd22], %rs1;
$L__BB0_7:
	add.s32 	%r6, %r4, 1;
	ld.shared.u32 	%r35, [%r5+4];
	cvt.s64.s32 	%rd5, %r35;
	setp.eq.s32 	%p7, %r6, %r35;
	@%p7 bra 	$L__BB0_10;
	cvt.u32.u64 	%r36, %rd5;
	max.u32 	%r37, %r6, %r36;
	setp.ge.u32 	%p8, %r37, %r14;
	@%p8 bra 	$L__BB0_10;
	add.s64 	%rd23, %rd2, %rd5;
	ld.global.u16 	%rs3, [%rd4+2];
	shl.b64 	%rd24, %rd23, 1;
	add.s64 	%rd25, %rd1, %rd24;
	ld.global.u16 	%rs4, [%rd25];
	st.global.u16 	[%rd4+2], %rs4;
	st.global.u16 	[%rd25], %rs3;
$L__BB0_10:
	add.s32 	%r7, %r4, 2;
	ld.shared.u32 	%r38, [%r5+8];
	cvt.s64.s32 	%rd6, %r38;
	setp.eq.s32 	%p9, %r7, %r38;
	@%p9 bra 	$L__BB0_13;
	cvt.u32.u64 	%r39, %rd6;
	max.u32 	%r40, %r7, %r39;
	setp.ge.u32 	%p10, %r40, %r14;
	@%p10 bra 	$L__BB0_13;
	add.s64 	%rd26, %rd2, %rd6;
	ld.global.u16 	%rs5, [%rd4+4];
	shl.b64 	%rd27, %rd26, 1;
	add.s64 	%rd28, %rd1, %rd27;
	ld.global.u16 	%rs6, [%rd28];
	st.global.u16 	[%rd4+4], %rs6;
	st.global.u16 	[%rd28], %rs5;
$L__BB0_13:
	add.s32 	%r8, %r4, 3;
	ld.shared.u32 	%r41, [%r5+12];
	cvt.s64.s32 	%rd7, %r41;
	setp.eq.s32 	%p11, %r8, %r41;
	@%p11 bra 	$L__BB0_16;
	cvt.u32.u64 	%r42, %rd7;
	max.u32 	%r43, %r8, %r42;
	setp.ge.u32 	%p12, %r43, %r14;
	@%p12 bra 	$L__BB0_16;
	add.s64 	%rd29, %rd2, %rd7;
	ld.global.u16 	%rs7, [%rd4+6];
	shl.b64 	%rd30, %rd29, 1;
	add.s64 	%rd31, %rd1, %rd30;
	ld.global.u16 	%rs8, [%rd31];
	st.global.u16 	[%rd4+6], %rs8;
	st.global.u16 	[%rd31], %rs7;
$L__BB0_16:
	add.s32 	%r9, %r4, 4;
	ld.shared.u32 	%r44, [%r5+16];
	cvt.s64.s32 	%rd8, %r44;
	setp.eq.s32 	%p13, %r9, %r44;
	@%p13 bra 	$L__BB0_19;
	cvt.u32.u64 	%r45, %rd8;
	max.u32 	%r46, %r9, %r45;
	setp.ge.u32 	%p14, %r46, %r14;
	@%p14 bra 	$L__BB0_19;
	add.s64 	%rd32, %rd2, %rd8;
	ld.global.u16 	%rs9, [%rd4+8];
	shl.b64 	%rd33, %rd32, 1;
	add.s64 	%rd34, %rd1, %rd33;
	ld.global.u16 	%rs10, [%rd34];
	st.global.u16 	[%rd4+8], %rs10;
	st.global.u16 	[%rd34], %rs9;
$L__BB0_19:
	add.s32 	%r10, %r4, 5;
	ld.shared.u32 	%r47, [%r5+20];
	cvt.s64.s32 	%rd9, %r47;
	setp.eq.s32 	%p15, %r10, %r47;
	@%p15 bra 	$L__BB0_22;
	cvt.u32.u64 	%r48, %rd9;
	max.u32 	%r49, %r10, %r48;
	setp.ge.u32 	%p16, %r49, %r14;
	@%p16 bra 	$L__BB0_22;
	add.s64 	%rd35, %rd2, %rd9;
	ld.global.u16 	%rs11, [%rd4+10];
	shl.b64 	%rd36, %rd35, 1;
	add.s64 	%rd37, %rd1, %rd36;
	ld.global.u16 	%rs12, [%rd37];
	st.global.u16 	[%rd4+10], %rs12;
	st.global.u16 	[%rd37], %rs11;
$L__BB0_22:
	add.s32 	%r11, %r4, 6;
	ld.shared.u32 	%r50, [%r5+24];
	cvt.s64.s32 	%rd10, %r50;
	setp.eq.s32 	%p17, %r11, %r50;
	@%p17 bra 	$L__BB0_25;
	cvt.u32.u64 	%r51, %rd10;
	max.u32 	%r52, %r11, %r51;
	setp.ge.u32 	%p18, %r52, %r14;
	@%p18 bra 	$L__BB0_25;
	add.s64 	%rd38, %rd2, %rd10;
	ld.global.u16 	%rs13, [%rd4+12];
	shl.b64 	%rd39, %rd38, 1;
	add.s64 	%rd40, %rd1, %rd39;
	ld.global.u16 	%rs14, [%rd40];
	st.global.u16 	[%rd4+12], %rs14;
	st.global.u16 	[%rd40], %rs13;
$L__BB0_25:
	add.s32 	%r12, %r4, 7;
	ld.shared.u32 	%r53, [%r5+28];
	cvt.s64.s32 	%rd11, %r53;
	setp.eq.s32 	%p19, %r12, %r53;
	@%p19 bra 	$L__BB0_28;
	cvt.u32.u64 	%r54, %rd11;
	max.u32 	%r55, %r12, %r54;
	setp.ge.u32 	%p20, %r55, %r14;
	@%p20 bra 	$L__BB0_28;
	add.s64 	%rd41, %rd2, %rd11;
	ld.global.u16 	%rs15, [%rd4+14];
	shl.b64 	%rd42, %rd41, 1;
	add.s64 	%rd43, %rd1, %rd42;
	ld.global.u16 	%rs16, [%rd43];
	st.global.u16 	[%rd4+14], %rs16;
	st.global.u16 	[%rd43], %rs15;
$L__BB0_28:
	add.s32 	%r56, %r3, 8;
	setp.lt.u32 	%p21, %r3, 248;
	@%p21 bra 	$L__BB0_4;
$L__BB0_29:
	ret;

}
	// .globl	_Z34batch_swap_rows_kernel_range_ib128ILi256ELi8EEvP6__halfiiiiPKiii
.visible .entry _Z34batch_swap_rows_kernel_range_ib128ILi256ELi8EEvP6__halfiiiiPKiii(
	.param .u64 .ptr .align 1 _Z34batch_swap_rows_kernel_range_ib128ILi256ELi8EEvP6__halfiiiiPKiii_param_0,
	.param .u32 _Z34batch_swap_rows_kernel_range_ib128ILi256ELi8EEvP6__halfiiiiPKiii_param_1,
	.param .u32 _Z34batch_swap_rows_kernel_range_ib128ILi256ELi8EEvP6__halfiiiiPKiii_param_2,
	.param .u32 _Z34batch_swap_rows_kernel_range_ib128ILi256ELi8EEvP6__halfiiiiPKiii_param_3,
	.param .u32 _Z34batch_swap_rows_kernel_range_ib128ILi256ELi8EEvP6__halfiiiiPKiii_param_4,
	.param .u64 .ptr .align 1 _Z34batch_swap_rows_kernel_range_ib128ILi256ELi8EEvP6__halfiiiiPKiii_param_5,
	.param .u32 _Z34batch_swap_rows_kernel_range_ib128ILi256ELi8EEvP6__halfiiiiPKiii_param_6,
	.param .u32 _Z34batch_swap_rows_kernel_range_ib128ILi256ELi8EEvP6__halfiiiiPKiii_param_7
)
{
	.reg .pred 	%p<22>;
	.reg .b16 	%rs<17>;
	.reg .b32 	%r<57>;
	.reg .b64 	%rd<44>;
	// demoted variable
	.shared .align 4 .b8 _ZZ34batch_swap_rows_kernel_range_ib128ILi256ELi8EEvP6__halfiiiiPKiiiE6s_ipiv[512];
	ld.param.u64 	%rd13, [_Z34batch_swap_rows_kernel_range_ib128ILi256ELi8EEvP6__halfiiiiPKiii_param_0];
	ld.param.u32 	%r14, [_Z34batch_swap_rows_kernel_range_ib128ILi256ELi8EEvP6__halfiiiiPKiii_param_1];
	ld.param.u32 	%r15, [_Z34batch_swap_rows_kernel_range_ib128ILi256ELi8EEvP6__halfiiiiPKiii_param_2];
	ld.param.u32 	%r16, [_Z34batch_swap_rows_kernel_range_ib128ILi256ELi8EEvP6__halfiiiiPKiii_param_3];
	ld.param.u32 	%r17, [_Z34batch_swap_rows_kernel_range_ib128ILi256ELi8EEvP6__halfiiiiPKiii_param_4];
	ld.param.u64 	%rd12, [_Z34batch_swap_rows_kernel_range_ib128ILi256ELi8EEvP6__halfiiiiPKiii_param_5];
	ld.param.u32 	%r18, [_Z34batch_swap_rows_kernel_range_ib128ILi256ELi8EEvP6__halfiiiiPKiii_param_6];
	ld.param.u32 	%r19, [_Z34batch_swap_rows_kernel_range_ib128ILi256ELi8EEvP6__halfiiiiPKiii_param_7];
	cvta.to.global.u64 	%rd1, %rd13;
	mov.u32 	%r1, %tid.x;
	setp.gt.u32 	%p1, %r1, 127;
	@%p1 bra 	$L__BB1_2;
	cvta.to.global.u64 	%rd14, %rd12;
	add.s32 	%r20, %r1, %r17;
	mul.wide.s32 	%rd15, %r20, 4;
	add.s64 	%rd16, %rd14, %rd15;
	ld.global.nc.u32 	%r21, [%rd16];
	add.s32 	%r22, %r21, -1;
	shl.b32 	%r23, %r1, 2;
	mov.u32 	%r24, _ZZ34batch_swap_rows_kernel_range_ib128ILi256ELi8EEvP6__halfiiiiPKiiiE6s_ipiv;
	add.s32 	%r25, %r24, %r23;
	st.shared.u32 	[%r25], %r22;
$L__BB1_2:
	bar.sync 	0;
	mov.u32 	%r26, %ctaid.x;
	shl.b32 	%r27, %r26, 8;
	add.s32 	%r28, %r27, %r1;
	add.s32 	%r2, %r28, %r18;
	setp.ge.s32 	%p2, %r2, %r19;
	setp.ge.u32 	%p3, %r2, %r15;
	or.pred  	%p4, %p2, %p3;
	@%p4 bra 	$L__BB1_29;
	mul.wide.s32 	%rd2, %r2, %r16;
	mov.b32 	%r56, 0;
	mov.u32 	%r31, _ZZ34batch_swap_rows_kernel_range_ib128ILi256ELi8EEvP6__halfiiiiPKiiiE6s_ipiv;
$L__BB1_4:
	mov.u32 	%r3, %r56;
	add.s32 	%r4, %r3, %r17;
	shl.b32 	%r30, %r3, 2;
	add.s32 	%r5, %r31, %r30;
	ld.shared.u32 	%r32, [%r5];
	cvt.s64.s32 	%rd3, %r32;
	setp.eq.s32 	%p5, %r4, %r32;
	cvt.s64.s32 	%rd17, %r4;
	add.s64 	%rd18, %rd2, %rd17;
	shl.b64 	%rd19, %rd18, 1;
	add.s64 	%rd4, %rd1, %rd19;
	@%p5 bra 	$L__BB1_7;
	cvt.u32.u64 	%r33, %rd3;
	max.u32 	%r34, %r4, %r33;
	setp.ge.u32 	%p6, %r34, %r14;
	@%p6 bra 	$L__BB1_7;
	add.s64 	%rd20, %rd2, %rd3;
	ld.global.u16 	%rs1, [%rd4];
	shl.b64 	%rd21, %rd20, 1;
	add.s64 	%rd22, %rd1, %rd21;
	ld.global.u16 	%rs2, [%rd22];
	st.global.u16 	[%rd4], %rs2;
	st.global.u16 	[%rd22], %rs1;
$L__BB1_7:
	add.s32 	%r6, %r4, 1;
	ld.shared.u32 	%r35, [%r5+4];
	cvt.s64.s32 	%rd5, %r35;
	setp.eq.s32 	%p7, %r6, %r35;
	@%p7 bra 	$L__BB1_10;
	cvt.u32.u64 	%r36, %rd5;
	max.u32 	%r37, %r6, %r36;
	setp.ge.u32 	%p8, %r37, %r14;
	@%p8 bra 	$L__BB1_10;
	add.s64 	%rd23, %rd2, %rd5;
	ld.global.u16 	%rs3, [%rd4+2];
	shl.b64 	%rd24, %rd23, 1;
	add.s64 	%rd25, %rd1, %rd24;
	ld.global.u16 	%rs4, [%rd25];
	st.global.u16 	[%rd4+2], %rs4;
	st.global.u16 	[%rd25], %rs3;
$L__BB1_10:
	add.s32 	%r7, %r4, 2;
	ld.shared.u32 	%r38, [%r5+8];
	cvt.s64.s32 	%rd6, %r38;
	setp.eq.s32 	%p9, %r7, %r38;
	@%p9 bra 	$L__BB1_13;
	cvt.u32.u64 	%r39, %rd6;
	max.u32 	%r40, %r7, %r39;
	setp.ge.u32 	%p10, %r40, %r14;
	@%p10 bra 	$L__BB1_13;
	add.s64 	%rd26, %rd2, %rd6;
	ld.global.u16 	%rs5, [%rd4+4];
	shl.b64 	%rd27, %rd26, 1;
	add.s64 	%rd28, %rd1, %rd27;
	ld.global.u16 	%rs6, [%rd28];
	st.global.u16 	[%rd4+4], %rs6;
	st.global.u16 	[%rd28], %rs5;
$L__BB1_13:
	add.s32 	%r8, %r4, 3;
	ld.shared.u32 	%r41, [%r5+12];
	cvt.s64.s32 	%rd7, %r41;
	setp.eq.s32 	%p11, %r8, %r41;
	@%p11 bra 	$L__BB1_16;
	cvt.u32.u64 	%r42, %rd7;
	max.u32 	%r43, %r8, %r42;
	setp.ge.u32 	%p12, %r43, %r14;
	@%p12 bra 	$L__BB1_16;
	add.s64 	%rd29, %rd2, %rd7;
	ld.global.u16 	%rs7, [%rd4+6];
	shl.b64 	%rd30, %rd29, 1;
	add.s64 	%rd31, %rd1, %rd30;
	ld.global.u16 	%rs8, [%rd31];
	st.global.u16 	[%rd4+6], %rs8;
	st.global.u16 	[%rd31], %rs7;
$L__BB1_16:
	add.s32 	%r9, %r4, 4;
	ld.shared.u32 	%r44, [%r5+16];
	cvt.s64.s32 	%rd8, %r44;
	setp.eq.s32 	%p13, %r9, %r44;
	@%p13 bra 	$L__BB1_19;
	cvt.u32.u64 	%r45, %rd8;
	max.u32 	%r46, %r9, %r45;
	setp.ge.u32 	%p14, %r46, %r14;
	@%p14 bra 	$L__BB1_19;
	add.s64 	%rd32, %rd2, %rd8;
	ld.global.u16 	%rs9, [%rd4+8];
	shl.b64 	%rd33, %rd32, 1;
	add.s64 	%rd34, %rd1, %rd33;
	ld.global.u16 	%rs10, [%rd34];
	st.global.u16 	[%rd4+8], %rs10;
	st.global.u16 	[%rd34], %rs9;
$L__BB1_19:
	add.s32 	%r10, %r4, 5;
	ld.shared.u32 	%r47, [%r5+20];
	cvt.s64.s32 	%rd9, %r47;
	setp.eq.s32 	%p15, %r10, %r47;
	@%p15 bra 	$L__BB1_22;
	cvt.u32.u64 	%r48, %rd9;
	max.u32 	%r49, %r10, %r48;
	setp.ge.u32 	%p16, %r49, %r14;
	@%p16 bra 	$L__BB1_22;
	add.s64 	%rd35, %rd2, %rd9;
	ld.global.u16 	%rs11, [%rd4+10];
	shl.b64 	%rd36, %rd35, 1;
	add.s64 	%rd37, %rd1, %rd36;
	ld.global.u16 	%rs12, [%rd37];
	st.global.u16 	[%rd4+10], %rs12;
	st.global.u16 	[%rd37], %rs11;
$L__BB1_22:
	add.s32 	%r11, %r4, 6;
	ld.shared.u32 	%r50, [%r5+24];
	cvt.s64.s32 	%rd10, %r50;
	setp.eq.s32 	%p17, %r11, %r50;
	@%p17 bra 	$L__BB1_25;
	cvt.u32.u64 	%r51, %rd10;
	max.u32 	%r52, %r11, %r51;
	setp.ge.u32 	%p18, %r52, %r14;
	@%p18 bra 	$L__BB1_25;
	add.s64 	%rd38, %rd2, %rd10;
	ld.global.u16 	%rs13, [%rd4+12];
	shl.b64 	%rd39, %rd38, 1;
	add.s64 	%rd40, %rd1, %rd39;
	ld.global.u16 	%rs14, [%rd40];
	st.global.u16 	[%rd4+12], %rs14;
	st.global.u16 	[%rd40], %rs13;
$L__BB1_25:
	add.s32 	%r12, %r4, 7;
	ld.shared.u32 	%r53, [%r5+28];
	cvt.s64.s32 	%rd11, %r53;
	setp.eq.s32 	%p19, %r12, %r53;
	@%p19 bra 	$L__BB1_28;
	cvt.u32.u64 	%r54, %rd11;
	max.u32 	%r55, %r12, %r54;
	setp.ge.u32 	%p20, %r55, %r14;
	@%p20 bra 	$L__BB1_28;
	add.s64 	%rd41, %rd2, %rd11;
	ld.global.u16 	%rs15, [%rd4+14];
	shl.b64 	%rd42, %rd41, 1;
	add.s64 	%rd43, %rd1, %rd42;
	ld.global.u16 	%rs16, [%rd43];
	st.global.u16 	[%rd4+14], %rs16;
	st.global.u16 	[%rd43], %rs15;
$L__BB1_28:
	add.s32 	%r56, %r3, 8;
	setp.lt.u32 	%p21, %r3, 120;
	@%p21 bra 	$L__BB1_4;
$L__BB1_29:
	ret;

}
	// .globl	_Z36batch_swap_rows_kernel_range_genericILi256ELi8EEvP6__halfiiiiiPKiii
.visible .entry _Z36batch_swap_rows_kernel_range_genericILi256ELi8EEvP6__halfiiiiiPKiii(
	.param .u64 .ptr .align 1 _Z36batch_swap_rows_kernel_range_genericILi256ELi8EEvP6__halfiiiiiPKiii_param_0,
	.param .u32 _Z36batch_swap_rows_kernel_range_genericILi256ELi8EEvP6__halfiiiiiPKiii_param_1,
	.param .u32 _Z36batch_swap_rows_kernel_range_genericILi256ELi8EEvP6__halfiiiiiPKiii_param_2,
	.param .u32 _Z36batch_swap_rows_kernel_range_genericILi256ELi8EEvP6__halfiiiiiPKiii_param_3,
	.param .u32 _Z36batch_swap_rows_kernel_range_genericILi256ELi8EEvP6__halfiiiiiPKiii_param_4,
	.param .u32 _Z36batch_swap_rows_kernel_range_genericILi256ELi8EEvP6__halfiiiiiPKiii_param_5,
	.param .u64 .ptr .align 1 _Z36batch_swap_rows_kernel_range_genericILi256ELi8EEvP6__halfiiiiiPKiii_param_6,
	.param .u32 _Z36batch_swap_rows_kernel_range_genericILi256ELi8EEvP6__halfiiiiiPKiii_param_7,
	.param .u32 _Z36batch_swap_rows_kernel_range_genericILi256ELi8EEvP6__halfiiiiiPKiii_param_8
)
{
	.reg .pred 	%p<35>;
	.reg .b16 	%rs<17>;
	.reg .b32 	%r<108>;
	.reg .b64 	%rd<47>;

	ld.param.u64 	%rd14, [_Z36batch_swap_rows_kernel_range_genericILi256ELi8EEvP6__halfiiiiiPKiii_param_0];
	ld.param.u32 	%r34, [_Z36batch_swap_rows_kernel_range_genericILi256ELi8EEvP6__halfiiiiiPKiii_param_1];
	ld.param.u32 	%r35, [_Z36batch_swap_rows_kernel_range_genericILi256ELi8EEvP6__halfiiiiiPKiii_param_2];
	ld.param.u32 	%r36, [_Z36batch_swap_rows_kernel_range_genericILi256ELi8EEvP6__halfiiiiiPKiii_param_3];
	ld.param.u32 	%r37, [_Z36batch_swap_rows_kernel_range_genericILi256ELi8EEvP6__halfiiiiiPKiii_param_4];
	ld.param.u32 	%r38, [_Z36batch_swap_rows_kernel_range_genericILi256ELi8EEvP6__halfiiiiiPKiii_param_5];
	ld.param.u64 	%rd15, [_Z36batch_swap_rows_kernel_range_genericILi256ELi8EEvP6__halfiiiiiPKiii_param_6];
	ld.param.u32 	%r39, [_Z36batch_swap_rows_kernel_range_genericILi256ELi8EEvP6__halfiiiiiPKiii_param_7];
	ld.param.u32 	%r40, [_Z36batch_swap_rows_kernel_range_genericILi256ELi8EEvP6__halfiiiiiPKiii_param_8];
	cvta.to.global.u64 	%rd1, %rd15;
	cvta.to.global.u64 	%rd2, %rd14;
	mov.u32 	%r1, %tid.x;
	setp.ge.s32 	%p1, %r1, %r38;
	@%p1 bra 	$L__BB2_7;
	not.b32 	%r41, %r1;
	add.s32 	%r2, %r38, %r41;
	and.b32  	%r42, %r2, 768;
	setp.eq.s32 	%p2, %r42, 768;
	mov.u32 	%r106, %r1;
	@%p2 bra 	$L__BB2_4;
	shr.u32 	%r43, %r2, 8;
	add.s32 	%r44, %r43, 1;
	and.b32  	%r45, %r44, 3;
	shl.b32 	%r46, %r1, 2;
	mov.u32 	%r47, s_ipiv;
	add.s32 	%r102, %r47, %r46;
	add.s32 	%r101, %r1, %r37;
	neg.s32 	%r100, %r45;
	shl.b32 	%r48, %r44, 8;
	and.b32  	%r49, %r48, 768;
	add.s32 	%r106, %r1, %r49;
$L__BB2_3:
	.pragma "nounroll";
	mul.wide.s32 	%rd16, %r101, 4;
	add.s64 	%rd17, %rd1, %rd16;
	ld.global.nc.u32 	%r50, [%rd17];
	add.s32 	%r51, %r50, -1;
	st.shared.u32 	[%r102], %r51;
	add.s32 	%r102, %r102, 1024;
	add.s32 	%r101, %r101, 256;
	add.s32 	%r100, %r100, 1;
	setp.ne.s32 	%p3, %r100, 0;
	@%p3 bra 	$L__BB2_3;
$L__BB2_4:
	setp.lt.u32 	%p4, %r2, 768;
	@%p4 bra 	$L__BB2_7;
	add.s64 	%rd3, %rd1, 2048;
	add.s32 	%r105, %r106, %r37;
	shl.b32 	%r52, %r106, 2;
	mov.u32 	%r53, s_ipiv;
	add.s32 	%r54, %r52, %r53;
	add.s32 	%r104, %r54, 2048;
$L__BB2_6:
	mul.wide.s32 	%rd18, %r105, 4;
	add.s64 	%rd19, %rd3, %rd18;
	ld.global.nc.u32 	%r55, [%rd19+-2048];
	add.s32 	%r56, %r55, -1;
	st.shared.u32 	[%r104+-2048], %r56;
	ld.global.nc.u32 	%r57, [%rd19+-1024];
	add.s32 	%r58, %r57, -1;
	st.shared.u32 	[%r104+-1024], %r58;
	ld.global.nc.u32 	%r59, [%rd19];
	add.s32 	%r60, %r59, -1;
	st.shared.u32 	[%r104], %r60;
	ld.global.nc.u32 	%r61, [%rd19+1024];
	add.s32 	%r62, %r61, -1;
	st.shared.u32 	[%r104+1024], %r62;
	add.s32 	%r106, %r106, 1024;
	add.s32 	%r105, %r105, 1024;
	add.s32 	%r104, %r104, 4096;
	setp.lt.s32 	%p5, %r106, %r38;
	@%p5 bra 	$L__BB2_6;
$L__BB2_7:
	bar.sync 	0;
	mov.u32 	%r63, %ctaid.x;
	shl.b32 	%r64, %r63, 8;
	add.s32 	%r65, %r64, %r1;
	add.s32 	%r22, %r65, %r39;
	setp.ge.s32 	%p6, %r22, %r40;
	setp.ge.u32 	%p7, %r22, %r35;
	or.pred  	%p8, %p6, %p7;
	@%p8 bra 	$L__BB2_43;
	mul.wide.s32 	%rd4, %r22, %r36;
	setp.lt.s32 	%p9, %r38, 1;
	@%p9 bra 	$L__BB2_43;
	mov.b32 	%r107, 0;
	mov.u32 	%r68, s_ipiv;
$L__BB2_10:
	setp.ge.s32 	%p10, %r107, %r38;
	@%p10 bra 	$L__BB2_42;
	add.s32 	%r24, %r107, %r37;
	shl.b32 	%r67, %r107, 2;
	add.s32 	%r25, %r68, %r67;
	ld.shared.u32 	%r69, [%r25];
	cvt.s64.s32 	%rd5, %r69;
	setp.eq.s32 	%p11, %r24, %r69;
	cvt.s64.s32 	%rd20, %r24;
	add.s64 	%rd21, %rd4, %rd20;
	shl.b64 	%rd22, %rd21, 1;
	add.s64 	%rd6, %rd2, %rd22;
	@%p11 bra 	$L__BB2_14;
	cvt.u32.u64 	%r70, %rd5;
	max.u32 	%r71, %r24, %r70;
	setp.ge.u32 	%p12, %r71, %r34;
	@%p12 bra 	$L__BB2_14;
	add.s64 	%rd23, %rd4, %rd5;
	ld.global.u16 	%rs1, [%rd6];
	shl.b64 	%rd24, %rd23, 1;
	add.s64 	%rd25, %rd2, %rd24;
	ld.global.u16 	%rs2, [%rd25];
	st.global.u16 	[%rd6], %rs2;
	st.global.u16 	[%rd25], %rs1;
$L__BB2_14:
	add.s32 	%r72, %r107, 1;
	setp.ge.s32 	%p13, %r72, %r38;
	@%p13 bra 	$L__BB2_42;
	add.s32 	%r26, %r24, 1;
	ld.shared.u32 	%r73, [%r25+4];
	cvt.s64.s32 	%rd7, %r73;
	setp.eq.s32 	%p14, %r26, %r73;
	@%p14 bra 	$L__BB2_18;
	cvt.u32.u64 	%r74, %rd7;
	max.u32 	%r75, %r26, %r74;
	setp.ge.u32 	%p15, %r75, %r34;
	@%p15 bra 	$L__BB2_18;
	add.s64 	%rd26, %rd4, %rd7;
	ld.global.u16 	%rs3, [%rd6+2];
	shl.b64 	%rd27, %rd26, 1;
	add.s64 	%rd28, %rd2, %rd27;
	ld.global.u16 	%rs4, [%rd28];
	st.global.u16 	[%rd6+2], %rs4;
	st.global.u16 	[%rd28], %rs3;
$L__BB2_18:
	add.s32 	%r76, %r107, 2;
	setp.ge.s32 	%p16, %r76, %r38;
	@%p16 bra 	$L__BB2_42;
	add.s32 	%r27, %r24, 2;
	ld.shared.u32 	%r77, [%r25+8];
	cvt.s64.s32 	%rd8, %r77;
	setp.eq.s32 	%p17, %r27, %r77;
	@%p17 bra 	$L__BB2_22;
	cvt.u32.u64 	%r78, %rd8;
	max.u32 	%r79, %r27, %r78;
	setp.ge.u32 	%p18, %r79, %r34;
	@%p18 bra 	$L__BB2_22;
	add.s64 	%rd29, %rd4, %rd8;
	ld.global.u16 	%rs5, [%rd6+4];
	shl.b64 	%rd30, %rd29, 1;
	add.s64 	%rd31, %rd2, %rd30;
	ld.global.u16 	%rs6, [%rd31];
	st.global.u16 	[%rd6+4], %rs6;
	st.global.u16 	[%rd31], %rs5;
$L__BB2_22:
	add.s32 	%r80, %r107, 3;
	setp.ge.s32 	%p19, %r80, %r38;
	@%p19 bra 	$L__BB2_42;
	add.s32 	%r28, %r24, 3;
	ld.shared.u32 	%r81, [%r25+12];
	cvt.s64.s32 	%rd9, %r81;
	setp.eq.s32 	%p20, %r28, %r81;
	@%p20 bra 	$L__BB2_26;
	cvt.u32.u64 	%r82, %rd9;
	max.u32 	%r83, %r28, %r82;
	setp.ge.u32 	%p21, %r83, %r34;
	@%p21 bra 	$L__BB2_26;
	add.s64 	%rd32, %rd4, %rd9;
	ld.global.u16 	%rs7, [%rd6+6];
	shl.b64 	%rd33, %rd32, 1;
	add.s64 	%rd34, %rd2, %rd33;
	ld.global.u16 	%rs8, [%rd34];
	st.global.u16 	[%rd6+6], %rs8;
	st.global.u16 	[%rd34], %rs7;
$L__BB2_26:
	add.s32 	%r84, %r107, 4;
	setp.ge.s32 	%p22, %r84, %r38;
	@%p22 bra 	$L__BB2_42;
	add.s32 	%r29, %r24, 4;
	ld.shared.u32 	%r85, [%r25+16];
	cvt.s64.s32 	%rd10, %r85;
	setp.eq.s32 	%p23, %r29, %r85;
	@%p23 bra 	$L__BB2_30;
	cvt.u32.u64 	%r86, %rd10;
	max.u32 	%r87, %r29, %r86;
	setp.ge.u32 	%p24, %r87, %r34;
	@%p24 bra 	$L__BB2_30;
	add.s64 	%rd35, %rd4, %rd10;
	ld.global.u16 	%rs9, [%rd6+8];
	shl.b64 	%rd36, %rd35, 1;
	add.s64 	%rd37, %rd2, %rd36;
	ld.global.u16 	%rs10, [%rd37];
	st.global.u16 	[%rd6+8], %rs10;
	st.global.u16 	[%rd37], %rs9;
$L__BB2_30:
	add.s32 	%r88, %r107, 5;
	setp.ge.s32 	%p25, %r88, %r38;
	@%p25 bra 	$L__BB2_42;
	add.s32 	%r30, %r24, 5;
	ld.shared.u32 	%r89, [%r25+20];
	cvt.s64.s32 	%rd11, %r89;
	setp.eq.s32 	%p26, %r30, %r89;
	@%p26 bra 	$L__BB2_34;
	cvt.u32.u64 	%r90, %rd11;
	max.u32 	%r91, %r30, %r90;
	setp.ge.u32 	%p27, %r91, %r34;
	@%p27 bra 	$L__BB2_34;
	add.s64 	%rd38, %rd4, %rd11;
	ld.global.u16 	%rs11, [%rd6+10];
	shl.b64 	%rd39, %rd38, 1;
	add.s64 	%rd40, %rd2, %rd39;
	ld.global.u16 	%rs12, [%rd40];
	st.global.u16 	[%rd6+10], %rs12;
	st.global.u16 	[%rd40], %rs11;
$L__BB2_34:
	add.s32 	%r92, %r107, 6;
	setp.ge.s32 	%p28, %r92, %r38;
	@%p28 bra 	$L__BB2_42;
	add.s32 	%r31, %r24, 6;
	ld.shared.u32 	%r93, [%r25+24];
	cvt.s64.s32 	%rd12, %r93;
	setp.eq.s32 	%p29, %r31, %r93;
	@%p29 bra 	$L__BB2_38;
	cvt.u32.u64 	%r94, %rd12;
	max.u32 	%r95, %r31, %r94;
	setp.ge.u32 	%p30, %r95, %r34;
	@%p30 bra 	$L__BB2_38;
	add.s64 	%rd41, %rd4, %rd12;
	ld.global.u16 	%rs13, [%rd6+12];
	shl.b64 	%rd42, %rd41, 1;
	add.s64 	%rd43, %rd2, %rd42;
	ld.global.u16 	%rs14, [%rd43];
	st.global.u16 	[%rd6+12], %rs14;
	st.global.u16 	[%rd43], %rs13;
$L__BB2_38:
	add.s32 	%r96, %r107, 7;
	setp.ge.s32 	%p31, %r96, %r38;
	@%p31 bra 	$L__BB2_42;
	add.s32 	%r32, %r24, 7;
	ld.shared.u32 	%r97, [%r25+28];
	cvt.s64.s32 	%rd13, %r97;
	setp.eq.s32 	%p32, %r32, %r97;
	@%p32 bra 	$L__BB2_42;
	cvt.u32.u64 	%r98, %rd13;
	max.u32 	%r99, %r32, %r98;
	setp.ge.u32 	%p33, %r99, %r34;
	@%p33 bra 	$L__BB2_42;
	add.s64 	%rd44, %rd4, %rd13;
	ld.global.u16 	%rs15, [%rd6+14];
	shl.b64 	%rd45, %rd44, 1;
	add.s64 	%rd46, %rd2, %rd45;
	ld.global.u16 	%rs16, [%rd46];
	st.global.u16 	[%rd6+14], %rs16;
	st.global.u16 	[%rd46], %rs15;
$L__BB2_42:
	add.s32 	%r107, %r107, 8;
	setp.lt.s32 	%p34, %r107, %r38;
	@%p34 bra 	$L__BB2_10;
$L__BB2_43:
	ret;

}


// ===== COMPILED SASS (sm_100) =====

	.target	sm_100

	.elftype	@"ET_EXEC"


//--------------------- .note.nv.tkinfo           --------------------------
	.section	.note.nv.tkinfo,"",@"SHT_NOTE"
	.sectionflags	@"SHF_NOTE_NV_TKINFO"
	.tkinfo
        /*0018*/ 	.word	0x00000002
        /*0030*/ 	.string	""
        /*0030*/ 	.string	"ptxas"
        /*0030*/ 	.string	"Cuda compilation tools, release 13.0, V13.0.88"
        /*0030*/ 	.string	"Build cuda_13.0.r13.0/compiler.36424714_0"
        /*0030*/ 	.string	"-arch sm_100 -m 64 "



//--------------------- .note.nv.cuinfo           --------------------------
	.section	.note.nv.cuinfo,"",@"SHT_NOTE"
	.sectionflags	@"SHF_NOTE_NV_CUINFO"
        /*0018*/ 	.short	0x0002
        /*001a*/ 	.short	0x0064
        /*001c*/ 	.short	0x0082
	.zero		2


//--------------------- .nv.info                  --------------------------
	.section	.nv.info,"",@"SHT_CUDA_INFO"
	.align	4


	//----- nvinfo : EIATTR_REGCOUNT
	.align		4
        /*0000*/ 	.byte	0x04, 0x2f
        /*0002*/ 	.short	(.L_1 - .L_0)
	.align		4
.L_0:
        /*0004*/ 	.word	index@(_Z34batch_swap_rows_kernel_range_ib256ILi256ELi8EEvP6__halfiiiiPKiii)
        /*0008*/ 	.word	0x00000018


	//----- nvinfo : EIATTR_FRAME_SIZE
	.align		4
.L_1:
        /*000c*/ 	.byte	0x04, 0x11
        /*000e*/ 	.short	(.L_3 - .L_2)
	.align		4
.L_2:
        /*0010*/ 	.word	index@(_Z34batch_swap_rows_kernel_range_ib256ILi256ELi8EEvP6__halfiiiiPKiii)
        /*0014*/ 	.word	0x00000000


	//----- nvinfo : EIATTR_REGCOUNT
	.align		4
.L_3:
        /*0018*/ 	.byte	0x04, 0x2f
        /*001a*/ 	.short	(.L_5 - .L_4)
	.align		4
.L_4:
        /*001c*/ 	.word	index@(_Z34batch_swap_rows_kernel_range_ib128ILi256ELi8EEvP6__halfiiiiPKiii)
        /*0020*/ 	.word	0x00000018


	//----- nvinfo : EIATTR_FRAME_SIZE
	.align		4
.L_5:
        /*0024*/ 	.byte	0x04, 0x11
        /*0026*/ 	.short	(.L_7 - .L_6)
	.align		4
.L_6:
        /*0028*/ 	.word	index@(_Z34batch_swap_rows_kernel_range_ib128ILi256ELi8EEvP6__halfiiiiPKiii)
        /*002c*/ 	.word	0x00000000


	//----- nvinfo : EIATTR_REGCOUNT
	.align		4
.L_7:
        /*0030*/ 	.byte	0x04, 0x2f
        /*0032*/ 	.short	(.L_9 - .L_8)
	.align		4
.L_8:
        /*0034*/ 	.word	index@(_Z36batch_swap_rows_kernel_range_genericILi256ELi8EEvP6__halfiiiiiPKiii)
        /*0038*/ 	.word	0x00000020


	//----- nvinfo : EIATTR_FRAME_SIZE
	.align		4
.L_9:
        /*003c*/ 	.byte	0x04, 0x11
        /*003e*/ 	.short	(.L_11 - .L_10)
	.align		4
.L_10:
        /*0040*/ 	.word	index@(_Z36batch_swap_rows_kernel_range_genericILi256ELi8EEvP6__halfiiiiiPKiii)
        /*0044*/ 	.word	0x00000000


	//----- nvinfo : EIATTR_MIN_STACK_SIZE
	.align		4
.L_11:
        /*0048*/ 	.byte	0x04, 0x12
        /*004a*/ 	.short	(.L_13 - .L_12)
	.align		4
.L_12:
        /*004c*/ 	.word	index@(_Z36batch_swap_rows_kernel_range_genericILi256ELi8EEvP6__halfiiiiiPKiii)
        /*0050*/ 	.word	0x00000000


	//----- nvinfo : EIATTR_MIN_STACK_SIZE
	.align		4
.L_13:
        /*0054*/ 	.byte	0x04, 0x12
        /*0056*/ 	.short	(.L_15 - .L_14)
	.align		4
.L_14:
        /*0058*/ 	.word	index@(_Z34batch_swap_rows_kernel_range_ib128ILi256ELi8EEvP6__halfiiiiPKiii)
        /*005c*/ 	.word	0x00000000


	//----- nvinfo : EIATTR_MIN_STACK_SIZE
	.align		4
.L_15:
        /*0060*/ 	.byte	0x04, 0x12
        /*0062*/ 	.short	(.L_17 - .L_16)
	.align		4
.L_16:
        /*0064*/ 	.word	index@(_Z34batch_swap_rows_kernel_range_ib256ILi256ELi8EEvP6__halfiiiiPKiii)
        /*0068*/ 	.word	0x00000000
.L_17:


//--------------------- .nv.compat                --------------------------
	.section	.nv.compat,"",@"SHT_CUDA_COMPAT_INFO"
	.align	4
        /*0000*/ 	.byte	0x02, 0x09, 0x00, 0x00, 0x02, 0x02, 0x01, 0x00, 0x02, 0x05, 0x05, 0x00, 0x03, 0x07, 0x01, 0x01
        /*0010*/ 	.byte	0x02, 0x03, 0x00, 0x00, 0x02, 0x06, 0x01, 0x00, 0x04, 0x0b, 0x08, 0x00, 0x09, 0x00, 0x00, 0x00
        /*0020*/ 	.byte	0x00, 0x00, 0x00, 0x00


//--------------------- .nv.info._Z36batch_swap_rows_kernel_range_genericILi256ELi8EEvP6__halfiiiiiPKiii --------------------------
	.section	.nv.info._Z36batch_swap_rows_kernel_range_genericILi256ELi8EEvP6__halfiiiiiPKiii,"",@"SHT_CUDA_INFO"
	.sectionflags	@""
	.align	4


	//----- nvinfo : EIATTR_CUDA_API_VERSION
	.align		4
        /*0000*/ 	.byte	0x04, 0x37
        /*0002*/ 	.short	(.L_19 - .L_18)
.L_18:
        /*0004*/ 	.word	0x00000082


	//----- nvinfo : EIATTR_KPARAM_INFO
	.align		4
.L_19:
        /*0008*/ 	.byte	0x04, 0x17
        /*000a*/ 	.short	(.L_21 - .L_20)
.L_20:
        /*000c*/ 	.word	0x00000000
        /*0010*/ 	.short	0x0008
        /*0012*/ 	.short	0x002c
        /*0014*/ 	.byte	0x00, 0xf0, 0x11, 0x00


	//----- nvinfo : EIATTR_KPARAM_INFO
	.align		4
.L_21:
        /*0018*/ 	.byte	0x04, 0x17
        /*001a*/ 	.short	(.L_23 - .L_22)
.L_22:
        /*001c*/ 	.word	0x00000000
        /*0020*/ 	.short	0x0007
        /*0022*/ 	.short	0x0028
        /*0024*/ 	.byte	0x00, 0xf0, 0x11, 0x00


	//----- nvinfo : EIATTR_KPARAM_INFO
	.align		4
.L_23:
        /*0028*/ 	.byte	0x04, 0x17
        /*002a*/ 	.short	(.L_25 - .L_24)
.L_24:
        /*002c*/ 	.word	0x00000000
        /*0030*/ 	.short	0x0006
        /*0032*/ 	.short	0x0020
        /*0034*/ 	.byte	0x00, 0xf5, 0x21, 0x00


	//----- nvinfo : EIATTR_KPARAM_INFO
	.align		4
.L_25:
        /*0038*/ 	.byte	0x04, 0x17
        /*003a*/ 	.short	(.L_27 - .L_26)
.L_26:
        /*003c*/ 	.word	0x00000000
        /*0040*/ 	.short	0x0005
        /*0042*/ 	.short	0x0018
        /*0044*/ 	.byte	0x00, 0xf0, 0x11, 0x00


	//----- nvinfo : EIATTR_KPARAM_INFO
	.align		4
.L_27:
        /*0048*/ 	.byte	0x04, 0x17
        /*004a*/ 	.short	(.L_29 - .L_28)
.L_28:
        /*004c*/ 	.word	0x00000000
        /*0050*/ 	.short	0x0004
        /*0052*/ 	.short	0x0014
        /*0054*/ 	.byte	0x00, 0xf0, 0x11, 0x00


	//----- nvinfo : EIATTR_KPARAM_INFO
	.align		4
.L_29:
        /*0058*/ 	.byte	0x04, 0x17
        /*005a*/ 	.short	(.L_31 - .L_30)
.L_30:
        /*005c*/ 	.word	0x00000000
        /*0060*/ 	.short	0x0003
        /*0062*/ 	.short	0x0010
        /*0064*/ 	.byte	0x00, 0xf0, 0x11, 0x00


	//----- nvinfo : EIATTR_KPARAM_INFO
	.align		4
.L_31:
        /*0068*/ 	.byte	0x04, 0x17
        /*006a*/ 	.short	(.L_33 - .L_32)
.L_32:
        /*006c*/ 	.word	0x00000000
        /*0070*/ 	.short	0x0002
        /*0072*/ 	.short	0x000c
        /*0074*/ 	.byte	0x00, 0xf0, 0x11, 0x00


	//----- nvinfo : EIATTR_KPARAM_INFO
	.align		4
.L_33:
        /*0078*/ 	.byte	0x04, 0x17
        /*007a*/ 	.short	(.L_35 - .L_34)
.L_34:
        /*007c*/ 	.word	0x00000000
        /*0080*/ 	.short	0x0001
        /*0082*/ 	.short	0x0008
        /*0084*/ 	.byte	0x00, 0xf0, 0x11, 0x00


	//----- nvinfo : EIATTR_KPARAM_INFO
	.align		4
.L_35:
        /*0088*/ 	.byte	0x04, 0x17
        /*008a*/ 	.short	(.L_37 - .L_36)
.L_36:
        /*008c*/ 	.word	0x00000000
        /*0090*/ 	.short	0x0000
        /*0092*/ 	.short	0x0000
        /*0094*/ 	.byte	0x00, 0xf5, 0x21, 0x00


	//----- nvinfo : EIATTR_SPARSE_MMA_MASK
	.align		4
.L_37:
        /*0098*/ 	.byte	0x03, 0x50
        /*009a*/ 	.short	0x0000


	//----- nvinfo : EIATTR_MAXREG_COUNT
	.align		4
        /*009c*/ 	.byte	0x03, 0x1b
        /*009e*/ 	.short	0x00ff


	//----- nvinfo : EIATTR_NUM_BARRIERS
	.align		4
        /*00a0*/ 	.byte	0x02, 0x4c
        /*00a2*/ 	.byte	0x01
	.zero		1


	//----- nvinfo : EIATTR_MERCURY_ISA_VERSION
	.align		4
        /*00a4*/ 	.byte	0x03, 0x5f
        /*00a6*/ 	.short	0x0101


	//----- nvinfo : EIATTR_VRC_CTA_INIT_COUNT
	.align		4
        /*00a8*/ 	.byte	0x02, 0x4a
	.zero		1
	.zero		1


	//----- nvinfo : EIATTR_EXIT_INSTR_OFFSETS
	.align		4
        /*00ac*/ 	.byte	0x04, 0x1c
        /*00ae*/ 	.short	(.L_39 - .L_38)


	//   ....[0]....
.L_38:
        /*00b0*/ 	.word	0x00000b30


	//   ....[1]....
        /*00b4*/ 	.word	0x00000b50


	//   ....[2]....
        /*00b8*/ 	.word	0x000014a0


	//----- nvinfo : EIATTR_CRS_STACK_SIZE
	.align		4
.L_39:
        /*00bc*/ 	.byte	0x04, 0x1e
        /*00be*/ 	.short	(.L_41 - .L_40)
.L_40:
        /*00c0*/ 	.word	0x00000000


	//----- nvinfo : EIATTR_CBANK_PARAM_SIZE
	.align		4
.L_41:
        /*00c4*/ 	.byte	0x03, 0x19
        /*00c6*/ 	.short	0x0030


	//----- nvinfo : EIATTR_PARAM_CBANK
	.align		4
        /*00c8*/ 	.byte	0x04, 0x0a
        /*00ca*/ 	.short	(.L_43 - .L_42)
	.align		4
.L_42:
        /*00cc*/ 	.word	index@(.nv.constant0._Z36batch_swap_rows_kernel_range_genericILi256ELi8EEvP6__halfiiiiiPKiii)
        /*00d0*/ 	.short	0x0380
        /*00d2*/ 	.short	0x0030


	//----- nvinfo : EIATTR_SW_WAR
	.align		4
.L_43:
        /*00d4*/ 	.byte	0x04, 0x36
        /*00d6*/ 	.short	(.L_45 - .L_44)
.L_44:
        /*00d8*/ 	.word	0x00000008
.L_45:


//--------------------- .nv.info._Z34batch_swap_rows_kernel_range_ib128ILi256ELi8EEvP6__halfiiiiPKiii --------------------------
	.section	.nv.info._Z34batch_swap_rows_kernel_range_ib128ILi256ELi8EEvP6__halfiiiiPKiii,"",@"SHT_CUDA_INFO"
	.sectionflags	@""
	.align	4


	//----- nvinfo : EIATTR_CUDA_API_VERSION
	.align		4
        /*0000*/ 	.byte	0x04, 0x37
        /*0002*/ 	.short	(.L_47 - .L_46)
.L_46:
        /*0004*/ 	.word	0x00000082


	//----- nvinfo : EIATTR_KPARAM_INFO
	.align		4
.L_47:
        /*0008*/ 	.byte	0x04, 0x17
        /*000a*/ 	.short	(.L_49 - .L_48)
.L_48:
        /*000c*/ 	.word	0x00000000
        /*0010*/ 	.short	0x0007
        /*0012*/ 	.short	0x0024
        /*0014*/ 	.byte	0x00, 0xf0, 0x11, 0x00


	//----- nvinfo : EIATTR_KPARAM_INFO
	.align		4
.L_49:
        /*0018*/ 	.byte	0x04, 0x17
        /*001a*/ 	.short	(.L_51 - .L_50)
.L_50:
        /*001c*/ 	.word	0x00000000
        /*0020*/ 	.short	0x0006
        /*0022*/ 	.short	0x0020
        /*0024*/ 	.byte	0x00, 0xf0, 0x11, 0x00


	//----- nvinfo : EIATTR_KPARAM_INFO
	.align		4
.L_51:
        /*0028*/ 	.byte	0x04, 0x17
        /*002a*/ 	.short	(.L_53 - .L_52)
.L_52:
        /*002c*/ 	.word	0x00000000
        /*0030*/ 	.short	0x0005
        /*0032*/ 	.short	0x0018
        /*0034*/ 	.byte	0x00, 0xf5, 0x21, 0x00


	//----- nvinfo : EIATTR_KPARAM_INFO
	.align		4
.L_53:
        /*0038*/ 	.byte	0x04, 0x17
        /*003a*/ 	.short	(.L_55 - .L_54)
.L_54:
        /*003c*/ 	.word	0x00000000
        /*0040*/ 	.short	0x0004
        /*0042*/ 	.short	0x0014
        /*0044*/ 	.byte	0x00, 0xf0, 0x11, 0x00


	//----- nvinfo : EIATTR_KPARAM_INFO
	.align		4
.L_55:
        /*0048*/ 	.byte	0x04, 0x17
        /*004a*/ 	.short	(.L_57 - .L_56)
.L_56:
        /*004c*/ 	.word	0x00000000
        /*0050*/ 	.short	0x0003
        /*0052*/ 	.short	0x0010
        /*0054*/ 	.byte	0x00, 0xf0, 0x11, 0x00


	//----- nvinfo : EIATTR_KPARAM_INFO
	.align		4
.L_57:
        /*0058*/ 	.byte	0x04, 0x17
        /*005a*/ 	.short	(.L_59 - .L_58)
.L_58:
        /*005c*/ 	.word	0x00000000
        /*0060*/ 	.short	0x0002
        /*0062*/ 	.short	0x000c
        /*0064*/ 	.byte	0x00, 0xf0, 0x11, 0x00


	//----- nvinfo : EIATTR_KPARAM_INFO
	.align		4
.L_59:
        /*0068*/ 	.byte	0x04, 0x17
        /*006a*/ 	.short	(.L_61 - .L_60)
.L_60:
        /*006c*/ 	.word	0x00000000
        /*0070*/ 	.short	0x0001
        /*0072*/ 	.short	0x0008
        /*0074*/ 	.byte	0x00, 0xf0, 0x11, 0x00


	//----- nvinfo : EIATTR_KPARAM_INFO
	.align		4
.L_61:
        /*0078*/ 	.byte	0x04, 0x17
        /*007a*/ 	.short	(.L_63 - .L_62)
.L_62:
        /*007c*/ 	.word	0x00000000
        /*0080*/ 	.short	0x0000
        /*0082*/ 	.short	0x0000
        /*0084*/ 	.byte	0x00, 0xf5, 0x21, 0x00


	//----- nvinfo : EIATTR_SPARSE_MMA_MASK
	.align		4
.L_63:
        /*0088*/ 	.byte	0x03, 0x50
        /*008a*/ 	.short	0x0000


	//----- nvinfo : EIATTR_MAXREG_COUNT
	.align		4
        /*008c*/ 	.byte	0x03, 0x1b
        /*008e*/ 	.short	0x00ff


	//----- nvinfo : EIATTR_NUM_BARRIERS
	.align		4
        /*0090*/ 	.byte	0x02, 0x4c
        /*0092*/ 	.byte	0x01
	.zero		1


	//----- nvinfo : EIATTR_MERCURY_ISA_VERSION
	.align		4
        /*0094*/ 	.byte	0x03, 0x5f
        /*0096*/ 	.short	0x0101


	//----- nvinfo : EIATTR_VRC_CTA_INIT_COUNT
	.align		4
        /*0098*/ 	.byte	0x02, 0x4a
	.zero		1
	.zero		1


	//----- nvinfo : EIATTR_EXIT_INSTR_OFFSETS
	.align		4
        /*009c*/ 	.byte	0x04, 0x1c
        /*009e*/ 	.short	(.L_65 - .L_64)


	//   ....[0]....
.L_64:
        /*00a0*/ 	.word	0x00000170


	//   ....[1]....
        /*00a4*/ 	.word	0x00000930


	//----- nvinfo : EIATTR_CBANK_PARAM_SIZE
	.align		4
.L_65:
        /*00a8*/ 	.byte	0x03, 0x19
        /*00aa*/ 	.short	0x0028


	//----- nvinfo : EIATTR_PARAM_CBANK
	.align		4
        /*00ac*/ 	.byte	0x04, 0x0a
        /*00ae*/ 	.short	(.L_67 - .L_66)
	.align		4
.L_66:
        /*00b0*/ 	.word	index@(.nv.constant0._Z34batch_swap_rows_kernel_range_ib128ILi256ELi8EEvP6__halfiiiiPKiii)
        /*00b4*/ 	.short	0x0380
        /*00b6*/ 	.short	0x0028


	//----- nvinfo : EIATTR_SW_WAR
	.align		4
.L_67:
        /*00b8*/ 	.byte	0x04, 0x36
        /*00ba*/ 	.short	(.L_69 - .L_68)
.L_68:
        /*00bc*/ 	.word	0x00000008
.L_69:


//--------------------- .nv.info._Z34batch_swap_rows_kernel_range_ib256ILi256ELi8EEvP6__halfiiiiPKiii --------------------------
	.section	.nv.info._Z34batch_swap_rows_kernel_range_ib256ILi256ELi8EEvP6__halfiiiiPKiii,"",@"SHT_CUDA_INFO"
	.sectionflags	@""
	.align	4


	//----- nvinfo : EIATTR_CUDA_API_VERSION
	.align		4
        /*0000*/ 	.byte	0x04, 0x37
        /*0002*/ 	.short	(.L_71 - .L_70)
.L_70:
        /*0004*/ 	.word	0x00000082


	//----- nvinfo : EIATTR_KPARAM_INFO
	.align		4
.L_71:
        /*0008*/ 	.byte	0x04, 0x17
        /*000a*/ 	.short	(.L_73 - .L_72)
.L_72:
        /*000c*/ 	.word	0x00000000
        /*0010*/ 	.short	0x0007
        /*0012*/ 	.short	0x0024
        /*0014*/ 	.byte	0x00, 0xf0, 0x11, 0x00


	//----- nvinfo : EIATTR_KPARAM_INFO
	.align		4
.L_73:
        /*0018*/ 	.byte	0x04, 0x17
        /*001a*/ 	.short	(.L_75 - .L_74)
.L_74:
        /*001c*/ 	.word	0x00000000
        /*0020*/ 	.short	0x0006
        /*0022*/ 	.short	0x0020
        /*0024*/ 	.byte	0x00, 0xf0, 0x11, 0x00


	//----- nvinfo : EIATTR_KPARAM_INFO
	.align		4
.L_75:
        /*0028*/ 	.byte	0x04, 0x17
        /*002a*/ 	.short	(.L_77 - .L_76)
.L_76:
        /*002c*/ 	.word	0x00000000
        /*0030*/ 	.short	0x0005
        /*0032*/ 	.short	0x0018
        /*0034*/ 	.byte	0x00, 0xf5, 0x21, 0x00


	//----- nvinfo : EIATTR_KPARAM_INFO
	.align		4
.L_77:
        /*0038*/ 	.byte	0x04, 0x17
        /*003a*/ 	.short	(.L_79 - .L_78)
.L_78:
        /*003c*/ 	.word	0x00000000
        /*0040*/ 	.short	0x0004
        /*0042*/ 	.short	0x0014
        /*0044*/ 	.byte	0x00, 0xf0, 0x11, 0x00


	//----- nvinfo : EIATTR_KPARAM_INFO
	.align		4
.L_79:
        /*0048*/ 	.byte	0x04, 0x17
        /*004a*/ 	.short	(.L_81 - .L_80)
.L_80:
        /*004c*/ 	.word	0x00000000
        /*0050*/ 	.short	0x0003
        /*0052*/ 	.short	0x0010
        /*0054*/ 	.byte	0x00, 0xf0, 0x11, 0x00


	//----- nvinfo : EIATTR_KPARAM_INFO
	.align		4
.L_81:
        /*0058*/ 	.byte	0x04, 0x17
        /*005a*/ 	.short	(.L_83 - .L_82)
.L_82:
        /*005c*/ 	.word	0x00000000
        /*0060*/ 	.short	0x0002
        /*0062*/ 	.short	0x000c
        /*0064*/ 	.byte	0x00, 0xf0, 0x11, 0x00


	//----- nvinfo : EIATTR_KPARAM_INFO
	.align		4
.L_83:
        /*0068*/ 	.byte	0x04, 0x17
        /*006a*/ 	.short	(.L_85 - .L_84)
.L_84:
        /*006c*/ 	.word	0x00000000
        /*0070*/ 	.short	0x0001
        /*0072*/ 	.short	0x0008
        /*0074*/ 	.byte	0x00, 0xf0, 0x11, 0x00


	//----- nvinfo : EIATTR_KPARAM_INFO
	.align		4
.L_85:
        /*0078*/ 	.byte	0x04, 0x17
        /*007a*/ 	.short	(.L_87 - .L_86)
.L_86:
        /*007c*/ 	.word	0x00000000
        /*0080*/ 	.short	0x0000
        /*0082*/ 	.short	0x0000
        /*0084*/ 	.byte	0x00, 0xf5, 0x21, 0x00


	//----- nvinfo : EIATTR_SPARSE_MMA_MASK
	.align		4
.L_87:
        /*0088*/ 	.byte	0x03, 0x50
        /*008a*/ 	.short	0x0000


	//----- nvinfo : EIATTR_MAXREG_COUNT
	.align		4
        /*008c*/ 	.byte	0x03, 0x1b
        /*008e*/ 	.short	0x00ff


	//----- nvinfo : EIATTR_NUM_BARRIERS
	.align		4
        /*0090*/ 	.byte	0x02, 0x4c
        /*0092*/ 	.byte	0x01
	.zero		1


	//----- nvinfo : EIATTR_MERCURY_ISA_VERSION
	.align		4
        /*0094*/ 	.byte	0x03, 0x5f
        /*0096*/ 	.short	0x0101


	//----- nvinfo : EIATTR_VRC_CTA_INIT_COUNT
	.align		4
        /*0098*/ 	.byte	0x02, 0x4a
	.zero		1
	.zero		1


	//----- nvinfo : EIATTR_EXIT_INSTR_OFFSETS
	.align		4
        /*009c*/ 	.byte	0x04, 0x1c
        /*009e*/ 	.short	(.L_89 - .L_88)


	//   ....[0]....
.L_88:
        /*00a0*/ 	.word	0x00000170


	//   ....[1]....
        /*00a4*/ 	.word	0x00000930


	//----- nvinfo : EIATTR_CBANK_PARAM_SIZE
	.align		4
.L_89:
        /*00a8*/ 	.byte	0x03, 0x19
        /*00aa*/ 	.short	0x0028


	//----- nvinfo : EIATTR_PARAM_CBANK
	.align		4
        /*00ac*/ 	.byte	0x04, 0x0a
        /*00ae*/ 	.short	(.L_91 - .L_90)
	.align		4
.L_90:
        /*00b0*/ 	.word	index@(.nv.constant0._Z34batch_swap_rows_kernel_range_ib256ILi256ELi8EEvP6__halfiiiiPKiii)
        /*00b4*/ 	.short	0x0380
        /*00b6*/ 	.short	0x0028


	//----- nvinfo : EIATTR_SW_WAR
	.align		4
.L_91:
        /*00b8*/ 	.byte	0x04, 0x36
        /*00ba*/ 	.short	(.L_93 - .L_92)
.L_92:
        /*00bc*/ 	.word	0x00000008
.L_93:


//--------------------- .nv.callgraph             --------------------------
	.section	.nv.callgraph,"",@"SHT_CUDA_CALLGRAPH"
	.align	4
	.sectionentsize	8
	.align		4
        /*0000*/ 	.word	0x00000000
	.align		4
        /*0004*/ 	.word	0xffffffff
	.align		4
        /*0008*/ 	.word	0x00000000
	.align		4
        /*000c*/ 	.word	0xfffffffe
	.align		4
        /*0010*/ 	.word	0x00000000
	.align		4
        /*0014*/ 	.word	0xfffffffd
	.align		4
        /*0018*/ 	.word	0x00000000
	.align		4
        /*001c*/ 	.word	0xfffffffc


//--------------------- .text._Z36batch_swap_rows_kernel_range_genericILi256ELi8EEvP6__halfiiiiiPKiii --------------------------
	.section	.text._Z36batch_swap_rows_kernel_range_genericILi256ELi8EEvP6__halfiiiiiPKiii,"ax",@progbits
	.align	128
        .global         _Z36batch_swap_rows_kernel_range_genericILi256ELi8EEvP6__halfiiiiiPKiii
        .type           _Z36batch_swap_rows_kernel_range_genericILi256ELi8EEvP6__halfiiiiiPKiii,@function
        .size           _Z36batch_swap_rows_kernel_range_genericILi256ELi8EEvP6__halfiiiiiPKiii,(.L_x_17 - _Z36batch_swap_rows_kernel_range_genericILi256ELi8EEvP6__halfiiiiiPKiii)
        .other          _Z36batch_swap_rows_kernel_range_genericILi256ELi8EEvP6__halfiiiiiPKiii,@"STO_CUDA_ENTRY STV_DEFAULT"
_Z36batch_swap_rows_kernel_range_genericILi256ELi8EEvP6__halfiiiiiPKiii:
.text._Z36batch_swap_rows_kernel_range_genericILi256ELi8EEvP6__halfiiiiiPKiii:
[----:B------:R-:W-:Y:S01]  /*0000*/  LDC R1, c[0x0][0x37c] ;  /* 0x0000df00ff017b82 */ /* 0x000fe20000000800 */
[----:B------:R-:W0:Y:S07]  /*0010*/  S2R R11, SR_TID.X ;  /* 0x00000000000b7919 */ /* 0x000e2e0000002100 */
[----:B------:R-:W0:Y:S01]  /*0020*/  LDC R0, c[0x0][0x398] ;  /* 0x0000e600ff007b82 */ /* 0x000e220000000800 */
[----:B------:R-:W1:Y:S01]  /*0030*/  LDCU.64 UR8, c[0x0][0x358] ;  /* 0x00006b00ff0877ac */ /* 0x000e620008000a00 */
[----:B------:R-:W-:Y:S01]  /*0040*/  BSSY.RECONVERGENT B0, `(.L_x_0) ;  /* 0x00000a6000007945 */ /* 0x000fe20003800200 */
[----:B0-----:R-:W-:-:S13]  /*0050*/  ISETP.GE.AND P0, PT, R11, R0, PT ;  /* 0x000000000b00720c */ /* 0x001fda0003f06270 */
[----:B-1----:R-:W-:Y:S05]  /*0060*/  @P0 BRA `(.L_x_1) ;  /* 0x00000008008c0947 */ /* 0x002fea0003800000 */
[----:B------:R-:W-:Y:S01]  /*0070*/  LOP3.LUT R3, RZ, R11, RZ, 0x33, !PT ;  /* 0x0000000bff037212 */ /* 0x000fe200078e33ff */
[----:B------:R-:W-:Y:S01]  /*0080*/  BSSY.RECONVERGENT B1, `(.L_x_2) ;  /* 0x000001d000017945 */ /* 0x000fe20003800200 */
[----:B------:R-:W-:-:S03]  /*0090*/  IMAD.MOV.U32 R13, RZ, RZ, R11 ;  /* 0x000000ffff0d7224 */ /* 0x000fc600078e000b */
[----:B------:R-:W-:-:S05]  /*00a0*/  IMAD.IADD R4, R3, 0x1, R0 ;  /* 0x0000000103047824 */ /* 0x000fca00078e0200 */
[C---:B------:R-:W-:Y:S02]  /*00b0*/  LOP3.LUT R2, R4.reuse, 0x300, RZ, 0xc0, !PT ;  /* 0x0000030004027812 */ /* 0x040fe400078ec0ff */
[----:B------:R-:W-:Y:S02]  /*00c0*/  ISETP.GE.U32.AND P1, PT, R4, 0x300, PT ;  /* 0x000003000400780c */ /* 0x000fe40003f26070 */
[----:B------:R-:W-:-:S13]  /*00d0*/  ISETP.NE.AND P0, PT, R2, 0x300, PT ;  /* 0x000003000200780c */ /* 0x000fda0003f05270 */
[----:B------:R-:W-:Y:S05]  /*00e0*/  @!P0 BRA `(.L_x_3) ;  /* 0x0000000000588947 */ /* 0x000fea0003800000 */
[----:B------:R-:W0:Y:S01]  /*00f0*/  S2UR UR5, SR_CgaCtaId ;  /* 0x00000000000579c3 */ /* 0x000e220000008800 */
[----:B------:R-:W1:Y:S01]  /*0100*/  LDCU UR6, c[0x0][0x394] ;  /* 0x00007280ff0677ac */ /* 0x000e620008000800 */
[----:B------:R-:W-:Y:S01]  /*0110*/  LEA.HI R4, R4, 0x1, RZ, 0x18 ;  /* 0x0000000104047811 */ /* 0x000fe200078fc0ff */
[----:B------:R-:W-:-:S04]  /*0120*/  UMOV UR4, 0x400 ;  /* 0x0000040000047882 */ /* 0x000fc80000000000 */
[C---:B------:R-:W-:Y:S01]  /*0130*/  IMAD.SHL.U32 R5, R4.reuse, 0x100, RZ ;  /* 0x0000010004057824 */ /* 0x040fe200078e00ff */
[----:B------:R-:W2:Y:S01]  /*0140*/  LDC.64 R2, c[0x0][0x3a0] ;  /* 0x0000e800ff027b82 */ /* 0x000ea20000000a00 */
[----:B------:R-:W-:-:S03]  /*0150*/  LOP3.LUT R4, R4, 0x3, RZ, 0xc0, !PT ;  /* 0x0000000304047812 */ /* 0x000fc600078ec0ff */
[----:B------:R-:W-:Y:S02]  /*0160*/  LOP3.LUT R6, R5, 0x300, RZ, 0xc0, !PT ;  /* 0x0000030005067812 */ /* 0x000fe400078ec0ff */
[----:B------:R-:W-:-:S03]  /*0170*/  IMAD.MOV R8, RZ, RZ, -R4 ;  /* 0x000000ffff087224 */ /* 0x000fc600078e0a04 */
[----:B------:R-:W-:Y:S02]  /*0180*/  IMAD.IADD R13, R6, 0x1, R11 ;  /* 0x00000001060d7824 */ /* 0x000fe400078e020b */
[----:B-1----:R-:W-:Y:S01]  /*0190*/  VIADD R9, R11, UR6 ;  /* 0x000000060b097c36 */ /* 0x002fe20008000000 */
[----:B0-----:R-:W-:-:S06]  /*01a0*/  ULEA UR4, UR5, UR4, 0x18 ;  /* 0x0000000405047291 */ /* 0x001fcc000f8ec0ff */
[----:B------:R-:W-:-:S07]  /*01b0*/  LEA R7, R11, UR4, 0x2 ;  /* 0x000000040b077c11 */ /* 0x000fce000f8e10ff */
.L_x_4:
[----:B--2---:R-:W-:-:S06]  /*01c0*/  IMAD.WIDE R4, R9, 0x4, R2 ;  /* 0x0000000409047825 */ /* 0x004fcc00078e0202 */
[----:B------:R-:W2:Y:S01]  /*01d0*/  LDG.E.CONSTANT R4, desc[UR8][R4.64] ;  /* 0x0000000804047981 */ /* 0x000ea2000c1e9900 */
[----:B------:R-:W-:Y:S01]  /*01e0*/  VIADD R8, R8, 0x1 ;  /* 0x0000000108087836 */ /* 0x000fe20000000000 */
[----:B------:R-:W-:-:S04]  /*01f0*/  IADD3 R9, PT, PT, R9, 0x100, RZ ;  /* 0x0000010009097810 */ /* 0x000fc80007ffe0ff */
[----:B------:R-:W-:Y:S01]  /*0200*/  ISETP.NE.AND P0, PT, R8, RZ, PT ;  /* 0x000000ff0800720c */ /* 0x000fe20003f05270 */
[----:B--2---:R-:W-:-:S05]  /*0210*/  VIADD R6, R4, 0xffffffff ;  /* 0xffffffff04067836 */ /* 0x004fca0000000000 */
[----:B------:R0:W-:Y:S02]  /*0220*/  STS [R7], R6 ;  /* 0x0000000607007388 */ /* 0x0001e40000000800 */
[----:B0-----:R-:W-:-:S05]  /*0230*/  VIADD R7, R7, 0x400 ;  /* 0x0000040007077836 */ /* 0x001fca0000000000 */
[----:B------:R-:W-:Y:S05]  /*0240*/  @P0 BRA `(.L_x_4) ;  /* 0xfffffffc00dc0947 */ /* 0x000fea000383ffff */
.L_x_3:
[----:B------:R-:W-:Y:S05]  /*0250*/  BSYNC.RECONVERGENT B1 ;  /* 0x0000000000017941 */ /* 0x000fea0003800200 */
.L_x_2:
[----:B------:R-:W-:Y:S05]  /*0260*/  @!P1 BRA `(.L_x_1) ;  /* 0x00000008000c9947 */ /* 0x000fea0003800000 */
[----:B------:R-:W0:Y:S01]  /*0270*/  S2UR UR7, SR_CgaCtaId ;  /* 0x00000000000779c3 */ /* 0x000e220000008800 */
[----:B------:R-:W1:Y:S01]  /*0280*/  LDCU.64 UR4, c[0x0][0x3a0] ;  /* 0x00007400ff0477ac */ /* 0x000e620008000a00 */
[----:B------:R-:W-:Y:S01]  /*0290*/  IMAD.IADD R2, R0, 0x1, -R13 ;  /* 0x0000000100027824 */ /* 0x000fe200078e0a0d */
[----:B------:R-:W-:Y:S01]  /*02a0*/  BSSY.RECONVERGENT B1, `(.L_x_5) ;  /* 0x000004c000017945 */ /* 0x000fe20003800200 */
[----:B------:R-:W-:Y:S01]  /*02b0*/  PLOP3.LUT P0, PT, PT, PT, PT, 0x80, 0x8 ;  /* 0x000000000008781c */ /* 0x000fe20003f0f070 */
[----:B------:R-:W2:Y:S02]  /*02c0*/  LDCU UR10, c[0x0][0x394] ;  /* 0x00007280ff0a77ac */ /* 0x000ea40008000800 */
[----:B------:R-:W-:Y:S01]  /*02d0*/  ISETP.GT.AND P1, PT, R2, 0xc00, PT ;  /* 0x00000c000200780c */ /* 0x000fe20003f24270 */
[----:B------:R-:W-:Y:S01]  /*02e0*/  UMOV UR6, 0x400 ;  /* 0x0000040000067882 */ /* 0x000fe20000000000 */
[----:B-1----:R-:W-:-:S04]  /*02f0*/  UIADD3 UR4, UP0, UPT, UR4, 0x800, URZ ;  /* 0x0000080004047890 */ /* 0x002fc8000ff1e0ff */
[----:B------:R-:W-:Y:S01]  /*0300*/  UIADD3.X UR5, UPT, UPT, URZ, UR5, URZ, UP0, !UPT ;  /* 0x00000005ff057290 */ /* 0x000fe200087fe4ff */
[----:B--2---:R-:W-:Y:S01]  /*0310*/  VIADD R15, R13, UR10 ;  /* 0x0000000a0d0f7c36 */ /* 0x004fe20008000000 */
[----:B0-----:R-:W-:Y:S01]  /*0320*/  ULEA UR6, UR7, UR6, 0x18 ;  /* 0x0000000607067291 */ /* 0x001fe2000f8ec0ff */
[----:B------:R-:W-:-:S03]  /*0330*/  IMAD.U32 R2, RZ, RZ, UR4 ;  /* 0x00000004ff027e24 */ /* 0x000fc6000f8e00ff */
[----:B------:R-:W-:Y:S02]  /*0340*/  IMAD.U32 R3, RZ, RZ, UR5 ;  /* 0x00000005ff037e24 */ /* 0x000fe4000f8e00ff */
[----:B------:R-:W-:-:S05]  /*0350*/  LEA R10, R13, UR6, 0x2 ;  /* 0x000000060d0a7c11 */ /* 0x000fca000f8e10ff */
[----:B------:R-:W-:Y:S01]  /*0360*/  VIADD R10, R10, 0x800 ;  /* 0x000008000a0a7836 */ /* 0x000fe20000000000 */
[----:B------:R-:W-:Y:S06]  /*0370*/  @!P1 BRA `(.L_x_6) ;  /* 0x0000000000f89947 */ /* 0x000fec0003800000 */
[----:B------:R-:W-:Y:S01]  /*0380*/  PLOP3.LUT P0, PT, PT, PT, PT, 0x8, 0x80 ;  /* 0x000000000080781c */ /* 0x000fe20003f0e170 */
[----:B------:R-:W-:-:S12]  /*0390*/  VIADD R12, R0, 0xfffff400 ;  /* 0xfffff400000c7836 */ /* 0x000fd80000000000 */
.L_x_7:
[C---:B------:R-:W-:Y:S01]  /*03a0*/  IADD3 R7, PT, PT, R15.reuse, 0x400, RZ ;  /* 0x000004000f077810 */ /* 0x040fe20007ffe0ff */
[----:B------:R-:W-:-:S04]  /*03b0*/  IMAD.WIDE R8, R15, 0x4, R2 ;  /* 0x000000040f087825 */ /* 0x000fc800078e0202 */
[--C-:B------:R-:W-:Y:S01]  /*03c0*/  IMAD.WIDE R6, R7, 0x4, R2.reuse ;  /* 0x0000000407067825 */ /* 0x100fe200078e0202 */
[----:B------:R-:W2:Y:S03]  /*03d0*/  LDG.E.CONSTANT R21, desc[UR8][R8.64+-0x800] ;  /* 0xfff8000808157981 */ /* 0x000ea6000c1e9900 */
[C---:B------:R-:W-:Y:S01]  /*03e0*/  VIADD R5, R15.reuse, 0x800 ;  /* 0x000008000f057836 */ /* 0x040fe20000000000 */
[----:B------:R-:W3:Y:S01]  /*03f0*/  LDG.E.CONSTANT R20, desc[UR8][R8.64+-0x400] ;  /* 0xfffc000808147981 */ /* 0x000ee2000c1e9900 */
[----:B------:R-:W-:Y:S02]  /*0400*/  VIADD R27, R15, 0xc00 ;  /* 0x00000c000f1b7836 */ /* 0x000fe40000000000 */
[--C-:B------:R-:W-:Y:S01]  /*0410*/  IMAD.WIDE R4, R5, 0x4, R2.reuse ;  /* 0x0000000405047825 */ /* 0x100fe200078e0202 */
[----:B------:R-:W4:Y:S04]  /*0420*/  LDG.E.CONSTANT R16, desc[UR8][R8.64] ;  /* 0x0000000808107981 */ /* 0x000f28000c1e9900 */
[----:B------:R0:W5:Y:S04]  /*0430*/  LDG.E.CONSTANT R19, desc[UR8][R8.64+0x400] ;  /* 0x0004000808137981 */ /* 0x000168000c1e9900 */
[----:B------:R-:W4:Y:S04]  /*0440*/  LDG.E.CONSTANT R17, desc[UR8][R6.64+-0x400] ;  /* 0xfffc000806117981 */ /* 0x000f28000c1e9900 */
[----:B------:R-:W4:Y:S01]  /*0450*/  LDG.E.CONSTANT R18, desc[UR8][R6.64+-0x800] ;  /* 0xfff8000806127981 */ /* 0x000f22000c1e9900 */
[----:B0-----:R-:W-:-:S03]  /*0460*/  IMAD.WIDE R8, R27, 0x4, R2 ;  /* 0x000000041b087825 */ /* 0x001fc600078e0202 */
[----:B------:R-:W4:Y:S04]  /*0470*/  LDG.E.CONSTANT R14, desc[UR8][R6.64] ;  /* 0x00000008060e7981 */ /* 0x000f28000c1e9900 */
[----:B------:R3:W4:Y:S04]  /*0480*/  LDG.E.CONSTANT R22, desc[UR8][R6.64+0x400] ;  /* 0x0004000806167981 */ /* 0x000728000c1e9900 */
[----:B------:R-:W4:Y:S04]  /*0490*/  LDG.E.CONSTANT R25, desc[UR8][R4.64+-0x800] ;  /* 0xfff8000804197981 */ /* 0x000f28000c1e9900 */
[----:B------:R-:W4:Y:S04]  /*04a0*/  LDG.E.CONSTANT R24, desc[UR8][R4.64+-0x400] ;  /* 0xfffc000804187981 */ /* 0x000f28000c1e9900 */
[----:B------:R-:W4:Y:S04]  /*04b0*/  LDG.E.CONSTANT R23, desc[UR8][R4.64] ;  /* 0x0000000804177981 */ /* 0x000f28000c1e9900 */
[----:B------:R0:W4:Y:S04]  /*04c0*/  LDG.E.CONSTANT R29, desc[UR8][R4.64+0x400] ;  /* 0x00040008041d7981 */ /* 0x000128000c1e9900 */
[----:B------:R-:W4:Y:S04]  /*04d0*/  LDG.E.CONSTANT R26, desc[UR8][R8.64+-0x800] ;  /* 0xfff80008081a7981 */ /* 0x000f28000c1e9900 */
[----:B------:R-:W4:Y:S04]  /*04e0*/  LDG.E.CONSTANT R28, desc[UR8][R8.64+-0x400] ;  /* 0xfffc0008081c7981 */ /* 0x000f28000c1e9900 */
[----:B------:R-:W4:Y:S04]  /*04f0*/  LDG.E.CONSTANT R27, desc[UR8][R8.64] ;  /* 0x00000008081b7981 */ /* 0x000f28000c1e9900 */
[----:B------:R1:W4:Y:S01]  /*0500*/  LDG.E.CONSTANT R6, desc[UR8][R8.64+0x400] ;  /* 0x0004000808067981 */ /* 0x000322000c1e9900 */
[----:B------:R-:W-:-:S05]  /*0510*/  VIADD R13, R13, 0x1000 ;  /* 0x000010000d0d7836 */ /* 0x000fca0000000000 */
[----:B------:R-:W-:Y:S01]  /*0520*/  ISETP.GE.AND P1, PT, R13, R12, PT ;  /* 0x0000000c0d00720c */ /* 0x000fe20003f26270 */
[----:B------:R-:W-:Y:S02]  /*0530*/  VIADD R15, R15, 0x1000 ;  /* 0x000010000f0f7836 */ /* 0x000fe40000000000 */
[----:B--2---:R-:W-:Y:S02]  /*0540*/  VIADD R21, R21, 0xffffffff ;  /* 0xffffffff15157836 */ /* 0x004fe40000000000 */
[----:B---3--:R-:W-:-:S03]  /*0550*/  VIADD R7, R20, 0xffffffff ;  /* 0xffffffff14077836 */ /* 0x008fc60000000000 */
[----:B------:R2:W-:Y:S01]  /*0560*/  STS [R10+-0x800], R21 ;  /* 0xfff800150a007388 */ /* 0x0005e20000000800 */
[----:B-----5:R-:W-:Y:S01]  /*0570*/  VIADD R19, R19, 0xffffffff ;  /* 0xffffffff13137836 */ /* 0x020fe20000000000 */
[----:B----4-:R-:W-:Y:S02]  /*0580*/  IADD3 R17, PT, PT, R17, -0x1, RZ ;  /* 0xffffffff11117810 */ /* 0x010fe40007ffe0ff */
[----:B------:R3:W-:Y:S01]  /*0590*/  STS [R10+-0x400], R7 ;  /* 0xfffc00070a007388 */ /* 0x0007e20000000800 */
[----:B------:R-:W-:Y:S02]  /*05a0*/  VIADD R16, R16, 0xffffffff ;  /* 0xffffffff10107836 */ /* 0x000fe40000000000 */
[----:B------:R-:W-:Y:S01]  /*05b0*/  VIADD R18, R18, 0xffffffff ;  /* 0xffffffff12127836 */ /* 0x000fe20000000000 */
[----:B------:R-:W-:Y:S01]  /*05c0*/  STS [R10+0x400], R19 ;  /* 0x000400130a007388 */ /* 0x000fe20000000800 */
[----:B0-----:R-:W-:-:S03]  /*05d0*/  VIADD R5, R14, 0xffffffff ;  /* 0xffffffff0e057836 */ /* 0x001fc60000000000 */
[----:B------:R0:W-:Y:S01]  /*05e0*/  STS [R10+0xc00], R17 ;  /* 0x000c00110a007388 */ /* 0x0001e20000000800 */
[----:B-1----:R-:W-:Y:S02]  /*05f0*/  VIADD R9, R22, 0xffffffff ;  /* 0xffffffff16097836 */ /* 0x002fe40000000000 */
[----:B------:R-:W-:Y:S02]  /*0600*/  VIADD R25, R25, 0xffffffff ;  /* 0xffffffff19197836 */ /* 0x000fe40000000000 */
[----:B--2---:R-:W-:Y:S02]  /*0610*/  VIADD R21, R24, 0xffffffff ;  /* 0xffffffff18157836 */ /* 0x004fe40000000000 */
[----:B------:R-:W-:Y:S02]  /*0620*/  VIADD R23, R23, 0xffffffff ;  /* 0xffffffff17177836 */ /* 0x000fe40000000000 */
[----:B------:R-:W-:Y:S02]  /*0630*/  VIADD R29, R29, 0xffffffff ;  /* 0xffffffff1d1d7836 */ /* 0x000fe40000000000 */
[----:B---3--:R-:W-:Y:S01]  /*0640*/  VIADD R7, R26, 0xffffffff ;  /* 0xffffffff1a077836 */ /* 0x008fe20000000000 */
[----:B0-----:R-:W-:Y:S01]  /*0650*/  IADD3 R17, PT, PT, R28, -0x1, RZ ;  /* 0xffffffff1c117810 */ /* 0x001fe20007ffe0ff */
[----:B------:R-:W-:-:S02]  /*0660*/  VIADD R27, R27, 0xffffffff ;  /* 0xffffffff1b1b7836 */ /* 0x000fc40000000000 */
[----:B------:R-:W-:Y:S01]  /*0670*/  VIADD R19, R6, 0xffffffff ;  /* 0xffffffff06137836 */ /* 0x000fe20000000000 */
[----:B------:R-:W-:Y:S04]  /*0680*/  STS [R10], R16 ;  /* 0x000000100a007388 */ /* 0x000fe80000000800 */
[----:B------:R-:W-:Y:S04]  /*0690*/  STS [R10+0x800], R18 ;  /* 0x000800120a007388 */ /* 0x000fe80000000800 */
        /* <DEDUP_REMOVED lines=9> */
[----:B------:R0:W-:Y:S02]  /*0730*/  STS [R10+0x3400], R19 ;  /* 0x003400130a007388 */ /* 0x0001e40000000800 */
[----:B0-----:R-:W-:Y:S01]  /*0740*/  VIADD R10, R10, 0x4000 ;  /* 0x000040000a0a7836 */ /* 0x001fe20000000000 */
[----:B------:R-:W-:Y:S06]  /*0750*/  @!P1 BRA `(.L_x_7) ;  /* 0xfffffffc00109947 */ /* 0x000fec000383ffff */
.L_x_6:
[----:B------:R-:W-:Y:S05]  /*0760*/  BSYNC.RECONVERGENT B1 ;  /* 0x0000000000017941 */ /* 0x000fea0003800200 */
.L_x_5:
[----:B------:R-:W-:Y:S01]  /*0770*/  IMAD.IADD R4, R0, 0x1, -R13 ;  /* 0x0000000100047824 */ /* 0x000fe200078e0a0d */
[----:B------:R-:W-:Y:S04]  /*0780*/  BSSY.RECONVERGENT B1, `(.L_x_8) ;  /* 0x0000022000017945 */ /* 0x000fe80003800200 */
[----:B------:R-:W-:-:S13]  /*0790*/  ISETP.GT.AND P1, PT, R4, 0x400, PT ;  /* 0x000004000400780c */ /* 0x000fda0003f24270 */
[----:B------:R-:W-:Y:S05]  /*07a0*/  @!P1 BRA `(.L_x_9) ;  /* 0x00000000007c9947 */ /* 0x000fea0003800000 */
[C---:B------:R-:W-:Y:S02]  /*07b0*/  VIADD R5, R15.reuse, 0x400 ;  /* 0x000004000f057836 */ /* 0x040fe40000000000 */
[----:B------:R-:W-:-:S04]  /*07c0*/  IMAD.WIDE R6, R15, 0x4, R2 ;  /* 0x000000040f067825 */ /* 0x000fc800078e0202 */
[----:B------:R-:W-:Y:S01]  /*07d0*/  IMAD.WIDE R4, R5, 0x4, R2 ;  /* 0x0000000405047825 */ /* 0x000fe200078e0202 */
[----:B------:R-:W2:Y:S04]  /*07e0*/  LDG.E.CONSTANT R8, desc[UR8][R6.64+-0x800] ;  /* 0xfff8000806087981 */ /* 0x000ea8000c1e9900 */
[----:B------:R-:W3:Y:S04]  /*07f0*/  LDG.E.CONSTANT R12, desc[UR8][R6.64+-0x400] ;  /* 0xfffc0008060c7981 */ /* 0x000ee8000c1e9900 */
[----:B------:R-:W4:Y:S04]  /*0800*/  LDG.E.CONSTANT R14, desc[UR8][R6.64] ;  /* 0x00000008060e7981 */ /* 0x000f28000c1e9900 */
[----:B------:R-:W5:Y:S04]  /*0810*/  LDG.E.CONSTANT R16, desc[UR8][R6.64+0x400] ;  /* 0x0004000806107981 */ /* 0x000f68000c1e9900 */
[----:B------:R-:W5:Y:S04]  /*0820*/  LDG.E.CONSTANT R18, desc[UR8][R4.64+-0x800] ;  /* 0xfff8000804127981 */ /* 0x000f68000c1e9900 */
[----:B------:R-:W5:Y:S04]  /*0830*/  LDG.E.CONSTANT R20, desc[UR8][R4.64+-0x400] ;  /* 0xfffc000804147981 */ /* 0x000f68000c1e9900 */
[----:B------:R-:W5:Y:S04]  /*0840*/  LDG.E.CONSTANT R22, desc[UR8][R4.64] ;  /* 0x0000000804167981 */ /* 0x000f68000c1e9900 */
[----:B------:R-:W5:Y:S01]  /*0850*/  LDG.E.CONSTANT R24, desc[UR8][R4.64+0x400] ;  /* 0x0004000804187981 */ /* 0x000f62000c1e9900 */
[----:B------:R-:W-:Y:S01]  /*0860*/  PLOP3.LUT P0, PT, PT, PT, PT, 0x8, 0x80 ;  /* 0x000000000080781c */ /* 0x000fe20003f0e170 */
[----:B------:R-:W-:-:S02]  /*0870*/  VIADD R13, R13, 0x800 ;  /* 0x000008000d0d7836 */ /* 0x000fc40000000000 */
[----:B------:R-:W-:Y:S01]  /*0880*/  VIADD R15, R15, 0x800 ;  /* 0x000008000f0f7836 */ /* 0x000fe20000000000 */
[----:B--2---:R-:W-:Y:S01]  /*0890*/  IADD3 R9, PT, PT, R8, -0x1, RZ ;  /* 0xffffffff08097810 */ /* 0x004fe20007ffe0ff */
[----:B---3--:R-:W-:-:S04]  /*08a0*/  VIADD R17, R12, 0xffffffff ;  /* 0xffffffff0c117836 */ /* 0x008fc80000000000 */
[----:B------:R-:W-:Y:S01]  /*08b0*/  STS [R10+-0x800], R9 ;  /* 0xfff800090a007388 */ /* 0x000fe20000000800 */
[----:B----4-:R-:W-:-:S03]  /*08c0*/  VIADD R19, R14, 0xffffffff ;  /* 0xffffffff0e137836 */ /* 0x010fc60000000000 */
[----:B------:R-:W-:Y:S01]  /*08d0*/  STS [R10+-0x400], R17 ;  /* 0xfffc00110a007388 */ /* 0x000fe20000000800 */
[----:B-----5:R-:W-:-:S03]  /*08e0*/  VIADD R7, R16, 0xffffffff ;  /* 0xffffffff10077836 */ /* 0x020fc60000000000 */
[----:B------:R-:W-:Y:S01]  /*08f0*/  STS [R10], R19 ;  /* 0x000000130a007388 */ /* 0x000fe20000000800 */
[----:B------:R-:W-:-:S03]  /*0900*/  VIADD R21, R18, 0xffffffff ;  /* 0xffffffff12157836 */ /* 0x000fc60000000000 */
[----:B------:R-:W-:Y:S01]  /*0910*/  STS [R10+0x400], R7 ;  /* 0x000400070a007388 */ /* 0x000fe20000000800 */
[----:B------:R-:W-:-:S03]  /*0920*/  VIADD R23, R20, 0xffffffff ;  /* 0xffffffff14177836 */ /* 0x000fc60000000000 */
[----:B------:R-:W-:Y:S01]  /*0930*/  STS [R10+0x800], R21 ;  /* 0x000800150a007388 */ /* 0x000fe20000000800 */
[----:B------:R-:W-:-:S03]  /*0940*/  VIADD R25, R22, 0xffffffff ;  /* 0xffffffff16197836 */ /* 0x000fc60000000000 */
[----:B------:R-:W-:Y:S01]  /*0950*/  STS [R10+0xc00], R23 ;  /* 0x000c00170a007388 */ /* 0x000fe20000000800 */
[----:B------:R-:W-:-:S03]  /*0960*/  IADD3 R5, PT, PT, R24, -0x1, RZ ;  /* 0xffffffff18057810 */ /* 0x000fc60007ffe0ff */
[----:B------:R-:W-:Y:S04]  /*0970*/  STS [R10+0x1000], R25 ;  /* 0x001000190a007388 */ /* 0x000fe80000000800 */
[----:B------:R0:W-:Y:S02]  /*0980*/  STS [R10+0x1400], R5 ;  /* 0x001400050a007388 */ /* 0x0001e40000000800 */
[----:B0-----:R-:W-:-:S07]  /*0990*/  VIADD R10, R10, 0x2000 ;  /* 0x000020000a0a7836 */ /* 0x001fce0000000000 */
.L_x_9:
[----:B------:R-:W-:Y:S05]  /*09a0*/  BSYNC.RECONVERGENT B1 ;  /* 0x0000000000017941 */ /* 0x000fea0003800200 */
.L_x_8:
[----:B------:R-:W-:-:S13]  /*09b0*/  ISETP.LT.OR P0, PT, R13, R0, P0 ;  /* 0x000000000d00720c */ /* 0x000fda0000701670 */
[----:B------:R-:W-:Y:S05]  /*09c0*/  @!P0 BRA `(.L_x_1) ;  /* 0x0000000000348947 */ /* 0x000fea0003800000 */
[----:B------:R-:W-:-:S05]  /*09d0*/  IMAD.WIDE R2, R15, 0x4, R2 ;  /* 0x000000040f027825 */ /* 0x000fca00078e0202 */
[----:B------:R-:W2:Y:S04]  /*09e0*/  LDG.E.CONSTANT R4, desc[UR8][R2.64+-0x800] ;  /* 0xfff8000802047981 */ /* 0x000ea8000c1e9900 */
[----:B------:R-:W3:Y:S04]  /*09f0*/  LDG.E.CONSTANT R6, desc[UR8][R2.64+-0x400] ;  /* 0xfffc000802067981 */ /* 0x000ee8000c1e9900 */
[----:B------:R-:W4:Y:S04]  /*0a00*/  LDG.E.CONSTANT R8, desc[UR8][R2.64] ;  /* 0x0000000802087981 */ /* 0x000f28000c1e9900 */
[----:B------:R-:W5:Y:S01]  /*0a10*/  LDG.E.CONSTANT R12, desc[UR8][R2.64+0x400] ;  /* 0x00040008020c7981 */ /* 0x000f62000c1e9900 */
[----:B--2---:R-:W-:-:S02]  /*0a20*/  VIADD R5, R4, 0xffffffff ;  /* 0xffffffff04057836 */ /* 0x004fc40000000000 */
[----:B---3--:R-:W-:-:S03]  /*0a30*/  VIADD R7, R6, 0xffffffff ;  /* 0xffffffff06077836 */ /* 0x008fc60000000000 */
[----:B------:R0:W-:Y:S01]  /*0a40*/  STS [R10+-0x800], R5 ;  /* 0xfff800050a007388 */ /* 0x0001e20000000800 */
[----:B----4-:R-:W-:-:S03]  /*0a50*/  VIADD R9, R8, 0xffffffff ;  /* 0xffffffff08097836 */ /* 0x010fc60000000000 */
[----:B------:R0:W-:Y:S01]  /*0a60*/  STS [R10+-0x400], R7 ;  /* 0xfffc00070a007388 */ /* 0x0001e20000000800 */
[----:B-----5:R-:W-:-:S03]  /*0a70*/  IADD3 R13, PT, PT, R12, -0x1, RZ ;  /* 0xffffffff0c0d7810 */ /* 0x020fc60007ffe0ff */
[----:B------:R0:W-:Y:S04]  /*0a80*/  STS [R10], R9 ;  /* 0x000000090a007388 */ /* 0x0001e80000000800 */
[----:B------:R0:W-:Y:S02]  /*0a90*/  STS [R10+0x400], R13 ;  /* 0x0004000d0a007388 */ /* 0x0001e40000000800 */
.L_x_1:
[----:B------:R-:W-:Y:S05]  /*0aa0*/  BSYNC.RECONVERGENT B0 ;  /* 0x0000000000007941 */ /* 0x000fea0003800200 */
.L_x_0:
[----:B------:R-:W1:Y:S01]  /*0ab0*/  S2R R2, SR_CTAID.X ;  /* 0x0000000000027919 */ /* 0x000e620000002500 */
[----:B------:R-:W2:Y:S01]  /*0ac0*/  LDCU.64 UR4, c[0x0][0x3a8] ;  /* 0x00007500ff0477ac */ /* 0x000ea20008000a00 */
[----:B------:R-:W3:Y:S01]  /*0ad0*/  LDCU UR6, c[0x0][0x38c] ;  /* 0x00007180ff0677ac */ /* 0x000ee20008000800 */
[----:B-1----:R-:W-:-:S04]  /*0ae0*/  IMAD R2, R2, 0x100, R11 ;  /* 0x0000010002027824 */ /* 0x002fc800078e020b */
[----:B--2---:R-:W-:Y:S01]  /*0af0*/  VIADD R2, R2, UR4 ;  /* 0x0000000402027c36 */ /* 0x004fe20008000000 */
[----:B------:R-:W-:Y:S04]  /*0b00*/  BAR.SYNC.DEFER_BLOCKING 0x0 ;  /* 0x0000000000007b1d */ /* 0x000fe80000010000 */
[----:B---3--:R-:W-:-:S04]  /*0b10*/  ISETP.GE.U32.AND P0, PT, R2, UR6, PT ;  /* 0x0000000602007c0c */ /* 0x008fc8000bf06070 */
[----:B------:R-:W-:-:S13]  /*0b20*/  ISETP.GE.OR P0, PT, R2, UR5, P0 ;  /* 0x0000000502007c0c */ /* 0x000fda0008706670 */
[----:B------:R-:W-:Y:S05]  /*0b30*/  @P0 EXIT ;  /* 0x000000000000094d */ /* 0x000fea0003800000 */
[----:B------:R-:W-:-:S13]  /*0b40*/  ISETP.GE.AND P0, PT, R0, 0x1, PT ;  /* 0x000000010000780c */ /* 0x000fda0003f06270 */
[----:B------:R-:W-:Y:S05]  /*0b50*/  @!P0 EXIT ;  /* 0x000000000000894d */ /* 0x000fea0003800000 */
[----:B------:R-:W1:Y:S01]  /*0b60*/  S2UR UR5, SR_CgaCtaId ;  /* 0x00000000000579c3 */ /* 0x000e620000008800 */
[----:B------:R-:W-:Y:S01]  /*0b70*/  UMOV UR4, 0x400 ;  /* 0x0000040000047882 */ /* 0x000fe20000000000 */
[----:B------:R-:W2:Y:S01]  /*0b80*/  LDCU UR15, c[0x0][0x398] ;  /* 0x00007300ff0f77ac */ /* 0x000ea20008000800 */
[----:B------:R-:W3:Y:S05]  /*0b90*/  LDCU.64 UR10, c[0x0][0x390] ;  /* 0x00007200ff0a77ac */ /* 0x000eea0008000a00 */
[----:B------:R-:W4:Y:S01]  /*0ba0*/  LDC R0, c[0x0][0x388] ;  /* 0x0000e200ff007b82 */ /* 0x000f220000000800 */
[----:B------:R-:W0:Y:S01]  /*0bb0*/  LDCU.64 UR12, c[0x0][0x380] ;  /* 0x00007000ff0c77ac */ /* 0x000e220008000a00 */
[----:B-1----:R-:W-:-:S03]  /*0bc0*/  ULEA UR6, UR5, UR4, 0x18 ;  /* 0x0000000405067291 */ /* 0x002fc6000f8ec0ff */
[----:B0-23--:R-:W-:-:S09]  /*0bd0*/  UMOV UR4, URZ ;  /* 0x000000ff00047c82 */ /* 0x00dfd20008000000 */
.L_x_11:
[----:B------:R-:W-:-:S09]  /*0be0*/  UISETP.GE.AND UP0, UPT, UR4, UR15, UPT ;  /* 0x0000000f0400728c */ /* 0x000fd2000bf06270 */
[----:B01-3--:R-:W-:Y:S05]  /*0bf0*/  BRA.U UP0, `(.L_x_10) ;  /* 0x00000009001c7547 */ /* 0x00bfea000b800000 */
[----:B------:R-:W-:Y:S02]  /*0c00*/  ULEA UR14, UR4, UR6, 0x2 ;  /* 0x00000006040e7291 */ /* 0x000fe4000f8e10ff */
[----:B------:R-:W-:-:S04]  /*0c10*/  UIADD3 UR5, UPT, UPT, UR4, UR11, URZ ;  /* 0x0000000b04057290 */ /* 0x000fc8000fffe0ff */
[----:B------:R-:W-:Y:S02]  /*0c20*/  USHF.R.S32.HI UR7, URZ, 0x1f, UR5 ;  /* 0x0000001fff077899 */ /* 0x000fe40008011405 */
[----:B------:R-:W-:Y:S01]  /*0c30*/  IMAD.U32 R8, RZ, RZ, UR5 ;  /* 0x00000005ff087e24 */ /* 0x000fe2000f8e00ff */
[----:B------:R-:W0:Y:S03]  /*0c40*/  LDS.128 R4, [UR14] ;  /* 0x0000000eff047984 */ /* 0x000e260008000c00 */
[----:B------:R-:W-:Y:S02]  /*0c50*/  IMAD.U32 R9, RZ, RZ, UR7 ;  /* 0x00000007ff097e24 */ /* 0x000fe4000f8e00ff */
[----:B------:R-:W-:-:S03]  /*0c60*/  IMAD.WIDE R10, R2, UR10, R8 ;  /* 0x0000000a020a7c25 */ /* 0x000fc6000f8e0208 */
[----:B------:R-:W-:-:S04]  /*0c70*/  LEA R8, P1, R10, UR12, 0x1 ;  /* 0x0000000c0a087c11 */ /* 0x000fc8000f8208ff */
[----:B------:R-:W-:Y:S02]  /*0c80*/  LEA.HI.X R9, R10, UR13, R11, 0x1, P1 ;  /* 0x0000000d0a097c11 */ /* 0x000fe400088f0c0b */
[----:B0-----:R-:W-:Y:S01]  /*0c90*/  VIMNMX.U32 R3, PT, PT, R4, UR5, !PT ;  /* 0x0000000504037c48 */ /* 0x001fe2000ffe0000 */
[--C-:B------:R-:W-:Y:S01]  /*0ca0*/  IMAD.MOV.U32 R12, RZ, RZ, R4.reuse ;  /* 0x000000ffff0c7224 */ /* 0x100fe200078e0004 */
[----:B------:R-:W-:Y:S02]  /*0cb0*/  SHF.R.S32.HI R13, RZ, 0x1f, R4 ;  /* 0x0000001fff0d7819 */ /* 0x000fe40000011404 */
[----:B----4-:R-:W-:-:S04]  /*0cc0*/  ISETP.GE.U32.AND P0, PT, R3, R0, PT ;  /* 0x000000000300720c */ /* 0x010fc80003f06070 */
[----:B------:R-:W-:-:S13]  /*0cd0*/  ISETP.EQ.OR P0, PT, R4, UR5, P0 ;  /* 0x0000000504007c0c */ /* 0x000fda0008702670 */
[----:B------:R-:W-:Y:S01]  /*0ce0*/  @!P0 IMAD.WIDE R12, R2, UR10, R12 ;  /* 0x0000000a020c8c25 */ /* 0x000fe2000f8e020c */
[----:B------:R-:W2:Y:S02]  /*0cf0*/  @!P0 LDG.E.U16 R3, desc[UR8][R8.64] ;  /* 0x0000000808038981 */ /* 0x000ea4000c1e1500 */
[----:B------:R-:W-:-:S04]  /*0d00*/  @!P0 LEA R14, P2, R12, UR12, 0x1 ;  /* 0x0000000c0c0e8c11 */ /* 0x000fc8000f8408ff */
[----:B------:R-:W-:-:S05]  /*0d10*/  @!P0 LEA.HI.X R15, R12, UR13, R13, 0x1, P2 ;  /* 0x0000000d0c0f8c11 */ /* 0x000fca00090f0c0d */
[----:B------:R-:W3:Y:S01]  /*0d20*/  @!P0 LDG.E.U16 R11, desc[UR8][R14.64] ;  /* 0x000000080e0b8981 */ /* 0x000ee2000c1e1500 */
[----:B------:R-:W-:-:S04]  /*0d30*/  UIADD3 UR7, UPT, UPT, UR4, 0x1, URZ ;  /* 0x0000000104077890 */ /* 0x000fc8000fffe0ff */
[----:B------:R-:W-:Y:S01]  /*0d40*/  UISETP.GE.AND UP0, UPT, UR7, UR15, UPT ;  /* 0x0000000f0700728c */ /* 0x000fe2000bf06270 */
[----:B---3--:R0:W-:Y:S04]  /*0d50*/  @!P0 STG.E.U16 desc[UR8][R8.64], R11 ;  /* 0x0000000b08008986 */ /* 0x0081e8000c101508 */
[----:B--2---:R0:W-:Y:S04]  /*0d60*/  @!P0 STG.E.U16 desc[UR8][R14.64], R3 ;  /* 0x000000030e008986 */ /* 0x0041e8000c101508 */
[----:B------:R-:W-:Y:S05]  /*0d70*/  BRA.U UP0, `(.L_x_10) ;  /* 0x0000000500bc7547 */ /* 0x000fea000b800000 */
[----:B------:R-:W-:Y:S01]  /*0d80*/  UIADD3 UR7, UPT, UPT, UR5, 0x1, URZ ;  /* 0x0000000105077890 */ /* 0x000fe2000fffe0ff */
[--C-:B0-----:R-:W-:Y:S01]  /*0d90*/  SHF.R.S32.HI R11, RZ, 0x1f, R5.reuse ;  /* 0x0000001fff0b7819 */ /* 0x101fe20000011405 */
[----:B------:R-:W-:-:S04]  /*0da0*/  IMAD.MOV.U32 R10, RZ, RZ, R5 ;  /* 0x000000ffff0a7224 */ /* 0x000fc800078e0005 */
[----:B------:R-:W-:-:S04]  /*0db0*/  VIMNMX.U32 R3, PT, PT, R5, UR7, !PT ;  /* 0x0000000705037c48 */ /* 0x000fc8000ffe0000 */
[----:B------:R-:W-:-:S04]  /*0dc0*/  ISETP.GE.U32.AND P0, PT, R3, R0, PT ;  /* 0x000000000300720c */ /* 0x000fc80003f06070 */
        /* <DEDUP_REMOVED lines=12> */
[----:B-1----:R-:W-:Y:S02]  /*0e90*/  SHF.R.S32.HI R5, RZ, 0x1f, R6 ;  /* 0x0000001fff057819 */ /* 0x002fe40000011406 */
[----:B------:R-:W-:-:S03]  /*0ea0*/  MOV R4, R6 ;  /* 0x0000000600047202 */ /* 0x000fc60000000f00 */
        /* <DEDUP_REMOVED lines=14> */
[--C-:B---3--:R-:W-:Y:S01]  /*0f90*/  SHF.R.S32.HI R5, RZ, 0x1f, R7.reuse ;  /* 0x0000001fff057819 */ /* 0x108fe20000011407 */
        /* <DEDUP_REMOVED lines=14> */
[----:B0-----:R-:W0:Y:S01]  /*1080*/  LDS.128 R4, [UR14+0x10] ;  /* 0x0000100eff047984 */ /* 0x001e220008000c00 */
[----:B------:R-:W-:-:S06]  /*1090*/  UIADD3 UR7, UPT, UPT, UR5, 0x4, URZ ;  /* 0x0000000405077890 */ /* 0x000fcc000fffe0ff */
[----:B0-----:R-:W-:Y:S01]  /*10a0*/  VIMNMX.U32 R3, PT, PT, R4, UR7, !PT ;  /* 0x0000000704037c48 */ /* 0x001fe2000ffe0000 */
[--C-:B------:R-:W-:Y:S01]  /*10b0*/  IMAD.MOV.U32 R10, RZ, RZ, R4.reuse ;  /* 0x000000ffff0a7224 */ /* 0x100fe200078e0004 */
[----:B------:R-:W-:Y:S02]  /*10c0*/  SHF.R.S32.HI R11, RZ, 0x1f, R4 ;  /* 0x0000001fff0b7819 */ /* 0x000fe40000011404 */
        /* <DEDUP_REMOVED lines=50> */
[----:B------:R-:W-:Y:S05]  /*13f0*/  @P0 BRA `(.L_x_10) ;  /* 0x00000000001c0947 */ /* 0x000fea0003800000 */
[----:B------:R-:W-:Y:S01]  /*1400*/  IMAD.WIDE R4, R2, UR10, R4 ;  /* 0x0000000a02047c25 */ /* 0x000fe2000f8e0204 */
[----:B------:R-:W2:Y:S02]  /*1410*/  LDG.E.U16 R3, desc[UR8][R8.64+0xe] ;  /* 0x00000e0808037981 */ /* 0x000ea4000c1e1500 */
[----:B------:R-:W-:-:S04]  /*1420*/  LEA R6, P0, R4, UR12, 0x1 ;  /* 0x0000000c04067c11 */ /* 0x000fc8000f8008ff */
[----:B------:R-:W-:-:S05]  /*1430*/  LEA.HI.X R7, R4, UR13, R5, 0x1, P0 ;  /* 0x0000000d04077c11 */ /* 0x000fca00080f0c05 */
[----:B------:R-:W3:Y:S04]  /*1440*/  LDG.E.U16 R5, desc[UR8][R6.64] ;  /* 0x0000000806057981 */ /* 0x000ee8000c1e1500 */
[----:B---3--:R0:W-:Y:S04]  /*1450*/  STG.E.U16 desc[UR8][R8.64+0xe], R5 ;  /* 0x00000e0508007986 */ /* 0x0081e8000c101508 */
[----:B--2---:R0:W-:Y:S02]  /*1460*/  STG.E.U16 desc[UR8][R6.64], R3 ;  /* 0x0000000306007986 */ /* 0x0041e4000c101508 */
.L_x_10:
[----:B------:R-:W-:-:S04]  /*1470*/  UIADD3 UR4, UPT, UPT, UR4, 0x8, URZ ;  /* 0x0000000804047890 */ /* 0x000fc8000fffe0ff */
[----:B------:R-:W-:-:S09]  /*1480*/  UISETP.GE.AND UP0, UPT, UR4, UR15, UPT ;  /* 0x0000000f0400728c */ /* 0x000fd2000bf06270 */
[----:B------:R-:W-:Y:S05]  /*1490*/  BRA.U !UP0, `(.L_x_11) ;  /* 0xfffffff508d07547 */ /* 0x000fea000b83ffff */
[----:B------:R-:W-:Y:S05]  /*14a0*/  EXIT ;  /* 0x000000000000794d */ /* 0x000fea0003800000 */
.L_x_12:
[----:B------:R-:W-:-:S00]  /*14b0*/  BRA `(.L_x_12) ;  /* 0xfffffffc00fc7947 */ /* 0x000fc0000383ffff */
[----:B------:R-:W-:-:S00]  /*14c0*/  NOP ;  /* 0x0000000000007918 */ /* 0x000fc00000000000 */
        /* <DEDUP_REMOVED lines=11> */
.L_x_17:


//--------------------- .text._Z34batch_swap_rows_kernel_range_ib128ILi256ELi8EEvP6__halfiiiiPKiii --------------------------
	.section	.text._Z34batch_swap_rows_kernel_range_ib128ILi256ELi8EEvP6__halfiiiiPKiii,"ax",@progbits
	.align	128
        .global         _Z34batch_swap_rows_kernel_range_ib128ILi256ELi8EEvP6__halfiiiiPKiii
        .type           _Z34batch_swap_rows_kernel_range_ib128ILi256ELi8EEvP6__halfiiiiPKiii,@function
        .size           _Z34batch_swap_rows_kernel_range_ib128ILi256ELi8EEvP6__halfiiiiPKiii,(.L_x_18 - _Z34batch_swap_rows_kernel_range_ib128ILi256ELi8EEvP6__halfiiiiPKiii)
        .other          _Z34batch_swap_rows_kernel_range_ib128ILi256ELi8EEvP6__halfiiiiPKiii,@"STO_CUDA_ENTRY STV_DEFAULT"
_Z34batch_swap_rows_kernel_range_ib128ILi256ELi8EEvP6__halfiiiiPKiii:
.text._Z34batch_swap_rows_kernel_range_ib128ILi256ELi8EEvP6__halfiiiiPKiii:
[----:B------:R-:W-:Y:S01]  /*0000*/  LDC R1, c[0x0][0x37c] ;  /* 0x0000df00ff017b82 */ /* 0x000fe20000000800 */
[----:B------:R-:W0:Y:S01]  /*0010*/  S2R R7, SR_TID.X ;  /* 0x0000000000077919 */ /* 0x000e220000002100 */
[----:B------:R-:W1:Y:S01]  /*0020*/  LDCU.64 UR8, c[0x0][0x358] ;  /* 0x00006b00ff0877ac */ /* 0x000e620008000a00 */
[----:B------:R-:W2:Y:S01]  /*0030*/  LDCU.64 UR4, c[0x0][0x3a0] ;  /* 0x00007400ff0477ac */ /* 0x000ea20008000a00 */
[----:B------:R-:W3:Y:S01]  /*0040*/  LDCU UR6, c[0x0][0x38c] ;  /* 0x00007180ff0677ac */ /* 0x000ee20008000800 */
[----:B0-----:R-:W-:-:S13]  /*0050*/  ISETP.GT.U32.AND P1, PT, R7, 0x7f, PT ;  /* 0x0000007f0700780c */ /* 0x001fda0003f24070 */
[----:B------:R-:W0:Y:S08]  /*0060*/  @!P1 LDC R0, c[0x0][0x394] ;  /* 0x0000e500ff009b82 */ /* 0x000e300000000800 */
[----:B------:R-:W4:Y:S01]  /*0070*/  @!P1 LDC.64 R2, c[0x0][0x398] ;  /* 0x0000e600ff029b82 */ /* 0x000f220000000a00 */
[----:B0-----:R-:W-:-:S04]  /*0080*/  @!P1 IMAD.IADD R5, R7, 0x1, R0 ;  /* 0x0000000107059824 */ /* 0x001fc800078e0200 */
[----:B----4-:R-:W-:-:S06]  /*0090*/  @!P1 IMAD.WIDE R2, R5, 0x4, R2 ;  /* 0x0000000405029825 */ /* 0x010fcc00078e0202 */
[----:B-1----:R0:W4:Y:S01]  /*00a0*/  @!P1 LDG.E.CONSTANT R2, desc[UR8][R2.64] ;  /* 0x0000000802029981 */ /* 0x002122000c1e9900 */
[----:B------:R-:W-:Y:S01]  /*00b0*/  @!P1 MOV R4, 0x400 ;  /* 0x0000040000049802 */ /* 0x000fe20000000f00 */
[----:B------:R-:W1:Y:S01]  /*00c0*/  @!P1 S2R R5, SR_CgaCtaId ;  /* 0x0000000000059919 */ /* 0x000e620000008800 */
[----:B------:R-:W5:Y:S02]  /*00d0*/  S2R R0, SR_CTAID.X ;  /* 0x0000000000007919 */ /* 0x000f640000002500 */
[----:B-1----:R-:W-:Y:S01]  /*00e0*/  @!P1 LEA R4, R5, R4, 0x18 ;  /* 0x0000000405049211 */ /* 0x002fe200078ec0ff */
[----:B-----5:R-:W-:-:S04]  /*00f0*/  IMAD R0, R0, 0x100, R7 ;  /* 0x0000010000007824 */ /* 0x020fc800078e0207 */
[----:B0-----:R-:W-:Y:S02]  /*0100*/  @!P1 IMAD R3, R7, 0x4, R4 ;  /* 0x0000000407039824 */ /* 0x001fe400078e0204 */
[----:B--2---:R-:W-:-:S05]  /*0110*/  VIADD R0, R0, UR4 ;  /* 0x0000000400007c36 */ /* 0x004fca0008000000 */
[----:B---3--:R-:W-:-:S04]  /*0120*/  ISETP.GE.U32.AND P0, PT, R0, UR6, PT ;  /* 0x0000000600007c0c */ /* 0x008fc8000bf06070 */
[----:B------:R-:W-:Y:S01]  /*0130*/  ISETP.GE.OR P0, PT, R0, UR5, P0 ;  /* 0x0000000500007c0c */ /* 0x000fe20008706670 */
[----:B----4-:R-:W-:-:S05]  /*0140*/  @!P1 VIADD R2, R2, 0xffffffff ;  /* 0xffffffff02029836 */ /* 0x010fca0000000000 */
[----:B------:R0:W-:Y:S01]  /*0150*/  @!P1 STS [R3], R2 ;  /* 0x0000000203009388 */ /* 0x0001e20000000800 */
[----:B------:R-:W-:Y:S06]  /*0160*/  BAR.SYNC.DEFER_BLOCKING 0x0 ;  /* 0x0000000000007b1d */ /* 0x000fec0000010000 */
[----:B------:R-:W-:Y:S05]  /*0170*/  @P0 EXIT ;  /* 0x000000000000094d */ /* 0x000fea0003800000 */
[----:B------:R-:W1:Y:S01]  /*0180*/  S2UR UR5, SR_CgaCtaId ;  /* 0x00000000000579c3 */ /* 0x000e620000008800 */
[----:B------:R-:W-:Y:S01]  /*0190*/  UMOV UR4, 0x400 ;  /* 0x0000040000047882 */ /* 0x000fe20000000000 */
[----:B------:R-:W2:Y:S01]  /*01a0*/  LDCU.64 UR10, c[0x0][0x390] ;  /* 0x00007200ff0a77ac */ /* 0x000ea20008000a00 */
[----:B------:R-:W3:Y:S05]  /*01b0*/  LDCU.64 UR12, c[0x0][0x380] ;  /* 0x00007000ff0c77ac */ /* 0x000eea0008000a00 */
[----:B0-----:R-:W0:Y:S01]  /*01c0*/  LDC R2, c[0x0][0x388] ;  /* 0x0000e200ff027b82 */ /* 0x001e220000000800 */
[----:B-1----:R-:W-:-:S03]  /*01d0*/  ULEA UR6, UR5, UR4, 0x18 ;  /* 0x0000000405067291 */ /* 0x002fc6000f8ec0ff */
[----:B--23--:R-:W-:-:S09]  /*01e0*/  UMOV UR4, URZ ;  /* 0x000000ff00047c82 */ /* 0x00cfd20008000000 */
.L_x_13:
[----:B------:R-:W-:Y:S02]  /*01f0*/  ULEA UR14, UR4, UR6, 0x2 ;  /* 0x00000006040e7291 */ /* 0x000fe4000f8e10ff */
[----:B------:R-:W-:-:S04]  /*0200*/  UIADD3 UR5, UPT, UPT, UR4, UR11, URZ ;  /* 0x0000000b04057290 */ /* 0x000fc8000fffe0ff */
[----:B------:R-:W-:Y:S02]  /*0210*/  USHF.R.S32.HI UR7, URZ, 0x1f, UR5 ;  /* 0x0000001fff077899 */ /* 0x000fe40008011405 */
[----:B-1----:R-:W-:Y:S01]  /*0220*/  IMAD.U32 R8, RZ, RZ, UR5 ;  /* 0x00000005ff087e24 */ /* 0x002fe2000f8e00ff */
[----:B------:R-:W1:Y:S03]  /*0230*/  LDS.128 R4, [UR14] ;  /* 0x0000000eff047984 */ /* 0x000e660008000c00 */
[----:B------:R-:W-:Y:S02]  /*0240*/  IMAD.U32 R9, RZ, RZ, UR7 ;  /* 0x00000007ff097e24 */ /* 0x000fe4000f8e00ff */
[----:B------:R-:W-:-:S03]  /*0250*/  IMAD.WIDE R10, R0, UR10, R8 ;  /* 0x0000000a000a7c25 */ /* 0x000fc6000f8e0208 */
[----:B------:R-:W-:-:S04]  /*0260*/  LEA R8, P0, R10, UR12, 0x1 ;  /* 0x0000000c0a087c11 */ /* 0x000fc8000f8008ff */
[----:B------:R-:W-:Y:S02]  /*0270*/  LEA.HI.X R9, R10, UR13, R11, 0x1, P0 ;  /* 0x0000000d0a097c11 */ /* 0x000fe400080f0c0b */
[----:B-1----:R-:W-:Y:S01]  /*0280*/  VIMNMX.U32 R3, PT, PT, R4, UR5, !PT ;  /* 0x0000000504037c48 */ /* 0x002fe2000ffe0000 */
[--C-:B------:R-:W-:Y:S01]  /*0290*/  IMAD.MOV.U32 R12, RZ, RZ, R4.reuse ;  /* 0x000000ffff0c7224 */ /* 0x100fe200078e0004 */
[----:B------:R-:W-:Y:S02]  /*02a0*/  SHF.R.S32.HI R13, RZ, 0x1f, R4 ;  /* 0x0000001fff0d7819 */ /* 0x000fe40000011404 */
[----:B0-----:R-:W-:-:S04]  /*02b0*/  ISETP.GE.U32.AND P1, PT, R3, R2, PT ;  /* 0x000000020300720c */ /* 0x001fc80003f26070 */
[----:B------:R-:W-:-:S13]  /*02c0*/  ISETP.EQ.OR P1, PT, R4, UR5, P1 ;  /* 0x0000000504007c0c */ /* 0x000fda0008f22670 */
[----:B------:R-:W-:Y:S01]  /*02d0*/  @!P1 IMAD.WIDE R12, R0, UR10, R12 ;  /* 0x0000000a000c9c25 */ /* 0x000fe2000f8e020c */
[----:B------:R-:W2:Y:S02]  /*02e0*/  @!P1 LDG.E.U16 R3, desc[UR8][R8.64] ;  /* 0x0000000808039981 */ /* 0x000ea4000c1e1500 */
[----:B------:R-:W-:-:S04]  /*02f0*/  @!P1 LEA R14, P2, R12, UR12, 0x1 ;  /* 0x0000000c0c0e9c11 */ /* 0x000fc8000f8408ff */
[----:B------:R-:W-:-:S05]  /*0300*/  @!P1 LEA.HI.X R15, R12, UR13, R13, 0x1, P2 ;  /* 0x0000000d0c0f9c11 */ /* 0x000fca00090f0c0d */
[----:B------:R-:W3:Y:S01]  /*0310*/  @!P1 LDG.E.U16 R17, desc[UR8][R14.64] ;  /* 0x000000080e119981 */ /* 0x000ee2000c1e1500 */
[----:B------:R-:W-:-:S06]  /*0320*/  UIADD3 UR7, UPT, UPT, UR5, 0x1, URZ ;  /* 0x0000000105077890 */ /* 0x000fcc000fffe0ff */
[----:B------:R-:W-:-:S04]  /*0330*/  VIMNMX.U32 R11, PT, PT, R5, UR7, !PT ;  /* 0x00000007050b7c48 */ /* 0x000fc8000ffe0000 */
[----:B------:R-:W-:-:S04]  /*0340*/  ISETP.GE.U32.AND P0, PT, R11, R2, PT ;  /* 0x000000020b00720c */ /* 0x000fc80003f06070 */
[----:B------:R-:W-:Y:S01]  /*0350*/  ISETP.EQ.OR P0, PT, R5, UR7, P0 ;  /* 0x0000000705007c0c */ /* 0x000fe20008702670 */
[--C-:B------:R-:W-:Y:S01]  /*0360*/  IMAD.MOV.U32 R10, RZ, RZ, R5.reuse ;  /* 0x000000ffff0a7224 */ /* 0x100fe200078e0005 */
[----:B------:R-:W-:-:S11]  /*0370*/  SHF.R.S32.HI R11, RZ, 0x1f, R5 ;  /* 0x0000001fff0b7819 */ /* 0x000fd60000011405 */
[----:B------:R-:W-:-:S03]  /*0380*/  @!P0 IMAD.WIDE R10, R0, UR10, R10 ;  /* 0x0000000a000a8c25 */ /* 0x000fc6000f8e020a */
[----:B------:R-:W-:-:S04]  /*0390*/  @!P0 LEA R4, P2, R10, UR12, 0x1 ;  /* 0x0000000c0a048c11 */ /* 0x000fc8000f8408ff */
[----:B------:R-:W-:Y:S01]  /*03a0*/  @!P0 LEA.HI.X R5, R10, UR13, R11, 0x1, P2 ;  /* 0x0000000d0a058c11 */ /* 0x000fe200090f0c0b */
[----:B---3--:R0:W-:Y:S04]  /*03b0*/  @!P1 STG.E.U16 desc[UR8][R8.64], R17 ;  /* 0x0000001108009986 */ /* 0x0081e8000c101508 */
[----:B--2---:R1:W-:Y:S04]  /*03c0*/  @!P1 STG.E.U16 desc[UR8][R14.64], R3 ;  /* 0x000000030e009986 */ /* 0x0043e8000c101508 */
[----:B------:R-:W2:Y:S04]  /*03d0*/  @!P0 LDG.E.U16 R21, desc[UR8][R4.64] ;  /* 0x0000000804158981 */ /* 0x000ea8000c1e1500 */
        /* <DEDUP_REMOVED lines=10> */
[----:B--2---:R2:W-:Y:S04]  /*0480*/  @!P0 STG.E.U16 desc[UR8][R8.64+0x2], R21 ;  /* 0x0000021508008986 */ /* 0x0045e8000c101508 */
[----:B---3--:R3:W-:Y:S04]  /*0490*/  @!P0 STG.E.U16 desc[UR8][R4.64], R19 ;  /* 0x0000001304008986 */ /* 0x0087e8000c101508 */
[----:B0-----:R-:W4:Y:S04]  /*04a0*/  @!P1 LDG.E.U16 R17, desc[UR8][R10.64] ;  /* 0x000000080a119981 */ /* 0x001f28000c1e1500 */
[----:B-1----:R-:W5:Y:S01]  /*04b0*/  @!P1 LDG.E.U16 R3, desc[UR8][R8.64+0x4] ;  /* 0x0000040808039981 */ /* 0x002f62000c1e1500 */
        /* <DEDUP_REMOVED lines=8> */
[----:B------:R-:W-:Y:S02]  /*0540*/  @!P0 LEA.HI.X R13, R6, UR13, R7, 0x1, P2 ;  /* 0x0000000d060d8c11 */ /* 0x000fe400090f0c07 */
[----:B------:R-:W0:Y:S04]  /*0550*/  LDS.128 R4, [UR14+0x10] ;  /* 0x0000100eff047984 */ /* 0x000e280008000c00 */
[----:B----4-:R-:W-:Y:S04]  /*0560*/  @!P1 STG.E.U16 desc[UR8][R8.64+0x4], R17 ;  /* 0x0000041108009986 */ /* 0x010fe8000c101508 */
[----:B-----5:R1:W-:Y:S04]  /*0570*/  @!P1 STG.E.U16 desc[UR8][R10.64], R3 ;  /* 0x000000030a009986 */ /* 0x0203e8000c101508 */
[----:B--2---:R-:W2:Y:S04]  /*0580*/  @!P0 LDG.E.U16 R21, desc[UR8][R12.64] ;  /* 0x000000080c158981 */ /* 0x004ea8000c1e1500 */
[----:B---3--:R-:W3:Y:S01]  /*0590*/  @!P0 LDG.E.U16 R19, desc[UR8][R8.64+0x6] ;  /* 0x0000060808138981 */ /* 0x008ee2000c1e1500 */
[----:B------:R-:W-:-:S06]  /*05a0*/  UIADD3 UR7, UPT, UPT, UR5, 0x4, URZ ;  /* 0x0000000405077890 */ /* 0x000fcc000fffe0ff */
[----:B0-----:R-:W-:-:S04]  /*05b0*/  VIMNMX.U32 R15, PT, PT, R4, UR7, !PT ;  /* 0x00000007040f7c48 */ /* 0x001fc8000ffe0000 */
[----:B------:R-:W-:-:S04]  /*05c0*/  ISETP.GE.U32.AND P1, PT, R15, R2, PT ;  /* 0x000000020f00720c */ /* 0x000fc80003f26070 */
[----:B------:R-:W-:Y:S01]  /*05d0*/  ISETP.EQ.OR P1, PT, R4, UR7, P1 ;  /* 0x0000000704007c0c */ /* 0x000fe20008f22670 */
[--C-:B------:R-:W-:Y:S01]  /*05e0*/  IMAD.MOV.U32 R14, RZ, RZ, R4.reuse ;  /* 0x000000ffff0e7224 */ /* 0x100fe200078e0004 */
[----:B------:R-:W-:-:S11]  /*05f0*/  SHF.R.S32.HI R15, RZ, 0x1f, R4 ;  /* 0x0000001fff0f7819 */ /* 0x000fd60000011404 */
[----:B------:R-:W-:-:S03]  /*0600*/  @!P1 IMAD.WIDE R14, R0, UR10, R14 ;  /* 0x0000000a000e9c25 */ /* 0x000fc6000f8e020e */
[----:B-1----:R-:W-:-:S04]  /*0610*/  @!P1 LEA R10, P2, R14, UR12, 0x1 ;  /* 0x0000000c0e0a9c11 */ /* 0x002fc8000f8408ff */
[----:B------:R-:W-:Y:S01]  /*0620*/  @!P1 LEA.HI.X R11, R14, UR13, R15, 0x1, P2 ;  /* 0x0000000d0e0b9c11 */ /* 0x000fe200090f0c0f */
[----:B--2---:R0:W-:Y:S04]  /*0630*/  @!P0 STG.E.U16 desc[UR8][R8.64+0x6], R21 ;  /* 0x0000061508008986 */ /* 0x0041e8000c101508 */
[----:B---3--:R1:W-:Y:S04]  /*0640*/  @!P0 STG.E.U16 desc[UR8][R12.64], R19 ;  /* 0x000000130c008986 */ /* 0x0083e8000c101508 */
        /* <DEDUP_REMOVED lines=11> */
[----:B--2---:R-:W-:Y:S04]  /*0700*/  @!P1 STG.E.U16 desc[UR8][R8.64+0x8], R17 ;  /* 0x0000081108009986 */ /* 0x004fe8000c101508 */
[----:B---3--:R2:W-:Y:S04]  /*0710*/  @!P1 STG.E.U16 desc[UR8][R10.64], R3 ;  /* 0x000000030a009986 */ /* 0x0085e8000c101508 */
[----:B0-----:R-:W3:Y:S04]  /*0720*/  @!P0 LDG.E.U16 R21, desc[UR8][R4.64] ;  /* 0x0000000804158981 */ /* 0x001ee8000c1e1500 */
[----:B-1----:R-:W4:Y:S01]  /*0730*/  @!P0 LDG.E.U16 R19, desc[UR8][R8.64+0xa] ;  /* 0x00000a0808138981 */ /* 0x002f22000c1e1500 */
        /* <DEDUP_REMOVED lines=9> */
[----:B---3--:R-:W-:Y:S04]  /*07d0*/  @!P0 STG.E.U16 desc[UR8][R8.64+0xa], R21 ;  /* 0x00000a1508008986 */ /* 0x008fe8000c101508 */
[----:B----4-:R0:W-:Y:S04]  /*07e0*/  @!P0 STG.E.U16 desc[UR8][R4.64], R19 ;  /* 0x0000001304008986 */ /* 0x0101e8000c101508 */
[----:B------:R-:W3:Y:S04]  /*07f0*/  @!P1 LDG.E.U16 R15, desc[UR8][R12.64] ;  /* 0x000000080c0f9981 */ /* 0x000ee8000c1e1500 */
[----:B--2---:R-:W2:Y:S01]  /*0800*/  @!P1 LDG.E.U16 R3, desc[UR8][R8.64+0xc] ;  /* 0x00000c0808039981 */ /* 0x004ea2000c1e1500 */
        /* <DEDUP_REMOVED lines=12> */
[----:B0-----:R-:W3:Y:S01]  /*08d0*/  @!P0 LDG.E.U16 R5, desc[UR8][R8.64+0xe] ;  /* 0x00000e0808058981 */ /* 0x001ee2000c1e1500 */
[----:B------:R-:W-:-:S04]  /*08e0*/  UIADD3 UR4, UPT, UPT, UR4, 0x8, URZ ;  /* 0x0000000804047890 */ /* 0x000fc8000fffe0ff */
[----:B------:R-:W-:Y:S01]  /*08f0*/  UISETP.GE.U32.AND UP0, UPT, UR4, 0x80, UPT ;  /* 0x000000800400788c */ /* 0x000fe2000bf06070 */
[----:B--2---:R1:W-:Y:S04]  /*0900*/  @!P0 STG.E.U16 desc[UR8][R8.64+0xe], R7 ;  /* 0x00000e0708008986 */ /* 0x0043e8000c101508 */
[----:B---3--:R1:W-:Y:S04]  /*0910*/  @!P0 STG.E.U16 desc[UR8][R10.64], R5 ;  /* 0x000000050a008986 */ /* 0x0083e8000c101508 */
[----:B------:R-:W-:Y:S05]  /*0920*/  BRA.U !UP0, `(.L_x_13) ;  /* 0xfffffff908307547 */ /* 0x000fea000b83ffff */
[----:B------:R-:W-:Y:S05]  /*0930*/  EXIT ;  /* 0x000000000000794d */ /* 0x000fea0003800000 */
.L_x_14:
        /* <DEDUP_REMOVED lines=12> */
.L_x_18:


//--------------------- .text._Z34batch_swap_rows_kernel_range_ib256ILi256ELi8EEvP6__halfiiiiPKiii --------------------------
	.section	.text._Z34batch_swap_rows_kernel_range_ib256ILi256ELi8EEvP6__halfiiiiPKiii,"ax",@progbits
	.align	128
        .global         _Z34batch_swap_rows_kernel_range_ib256ILi256ELi8EEvP6__halfiiiiPKiii
        .type           _Z34batch_swap_rows_kernel_range_ib256ILi256ELi8EEvP6__halfiiiiPKiii,@function
        .size           _Z34batch_swap_rows_kernel_range_ib256ILi256ELi8EEvP6__halfiiiiPKiii,(.L_x_19 - _Z34batch_swap_rows_kernel_range_ib256ILi256ELi8EEvP6__halfiiiiPKiii)
        .other          _Z34batch_swap_rows_kernel_range_ib256ILi256ELi8EEvP6__halfiiiiPKiii,@"STO_CUDA_ENTRY STV_DEFAULT"
_Z34batch_swap_rows_kernel_range_ib256ILi256ELi8EEvP6__halfiiiiPKiii:
.text._Z34batch_swap_rows_kernel_range_ib256ILi256ELi8EEvP6__halfiiiiPKiii:
        /* <DEDUP_REMOVED lines=31> */
.L_x_15:
        /* <DEDUP_REMOVED lines=117> */
.L_x_16:
        /* <DEDUP_REMOVED lines=12> */
.L_x_19:


//--------------------- .nv.shared._Z36batch_swap_rows_kernel_range_genericILi256ELi8EEvP6__halfiiiiiPKiii --------------------------
	.section	.nv.shared._Z36batch_swap_rows_kernel_range_genericILi256ELi8EEvP6__halfiiiiiPKiii,"aw",@nobits
	.sectionflags	@""
	.align	16
	.zero		1024


//--------------------- .nv.shared.reserved.0     --------------------------
	.section	.nv.shared.reserved.0,"aw",@nobits
	.weak		__nv_reservedSMEM_offset_0_alias
	.size		__nv_reservedSMEM_offset_0_alias, 0, 64
	.other		__nv_reservedSMEM_offset_0_alias,@"STO_CUDA_RESERVED_SHARED STV_DEFAULT"
__nv_reservedSMEM_offset_0_alias:
	.zero		0
	.zero		64


//--------------------- .nv.shared._Z34batch_swap_rows_kernel_range_ib128ILi256ELi8EEvP6__halfiiiiPKiii --------------------------
	.section	.nv.shared._Z34batch_swap_rows_kernel_range_ib128ILi256ELi8EEvP6__halfiiiiPKiii,"aw",@nobits
	.sectionflags	@""
	.align	16
.nv.shared._Z34batch_swap_rows_kernel_range_ib128ILi256ELi8EEvP6__halfiiiiPKiii:
	.zero		1536


//--------------------- .nv.shared._Z34batch_swap_rows_kernel_range_ib256ILi256ELi8EEvP6__halfiiiiPKiii --------------------------
	.section	.nv.shared._Z34batch_swap_rows_kernel_range_ib256ILi256ELi8EEvP6__halfiiiiPKiii,"aw",@nobits
	.sectionflags	@""
	.align	16
.nv.shared._Z34batch_swap_rows_kernel_range_ib256ILi256ELi8EEvP6__halfiiiiPKiii:
	.zero		2048


//--------------------- .nv.constant0._Z36batch_swap_rows_kernel_range_genericILi256ELi8EEvP6__halfiiiiiPKiii --------------------------
	.section	.nv.constant0._Z36batch_swap_rows_kernel_range_genericILi256ELi8EEvP6__halfiiiiiPKiii,"a",@progbits
	.sectionflags	@""
	.align	4
.nv.constant0._Z36batch_swap_rows_kernel_range_genericILi256ELi8EEvP6__halfiiiiiPKiii:
	.zero		944


//--------------------- .nv.constant0._Z34batch_swap_rows_kernel_range_ib128ILi256ELi8EEvP6__halfiiiiPKiii --------------------------
	.section	.nv.constant0._Z34batch_swap_rows_kernel_range_ib128ILi256ELi8EEvP6__halfiiiiPKiii,"a",@progbits
	.sectionflags	@""
	.align	4
.nv.constant0._Z34batch_swap_rows_kernel_range_ib128ILi256ELi8EEvP6__halfiiiiPKiii:
	.zero		936


//--------------------- .nv.constant0._Z34batch_swap_rows_kernel_range_ib256ILi256ELi8EEvP6__halfiiiiPKiii --------------------------
	.section	.nv.constant0._Z34batch_swap_rows_kernel_range_ib256ILi256ELi8EEvP6__halfiiiiPKiii,"a",@progbits
	.sectionflags	@""
	.align	4
.nv.constant0._Z34batch_swap_rows_kernel_range_ib256ILi256ELi8EEvP6__halfiiiiPKiii:
	.zero		936


//--------------------- SYMBOLS --------------------------

	.type		.nv.reservedSmem.offset0,@object
	.size		.nv.reservedSmem.offset0,0x4
	.type		.nv.reservedSmem.cap,@object
	.size		.nv.reservedSmem.cap,0x4
